	.target	sm_90a

	.elftype	@"ET_EXEC"


//--------------------- .note.nv.tkinfo           --------------------------
	.section	.note.nv.tkinfo,"",@"SHT_NOTE"
	.sectionflags	@"SHF_NOTE_NV_TKINFO"
	.tkinfo
        /*0018*/ 	.word	0x00000002
        /*0030*/ 	.string	""
        /*0030*/ 	.string	"ptxas"
        /*0030*/ 	.string	"Cuda compilation tools, release 13.0, V13.0.88"
        /*0030*/ 	.string	"Build cuda_13.0.r13.0/compiler.36424714_0"
        /*0030*/ 	.string	"-arch sm_90a -m 64 "



//--------------------- .note.nv.cuinfo           --------------------------
	.section	.note.nv.cuinfo,"",@"SHT_NOTE"
	.sectionflags	@"SHF_NOTE_NV_CUINFO"
        /*0018*/ 	.short	0x0002
        /*001a*/ 	.short	0x005a
        /*001c*/ 	.short	0x0082
	.zero		2


//--------------------- .nv.info                  --------------------------
	.section	.nv.info,"",@"SHT_CUDA_INFO"
	.align	4


	//----- nvinfo : EIATTR_REGCOUNT
	.align		4
        /*0000*/ 	.byte	0x04, 0x2f
        /*0002*/ 	.short	(.L_15 - .L_14)
	.align		4
.L_14:
        /*0004*/ 	.word	index@(_ZN7cutlass13device_kernelINS_4gemm6kernel13GemmUniversalIN4cute5tupleIJiiiiEEENS1_10collective13CollectiveMmaINS1_34MainloopSm90TmaGmmaWarpSpecializedILi4ENS5_IJNS4_1CILi1EEESB_SB_EEENS1_35KernelTmaWarpSpecializedCooperativeEEENS5_IJNSA_ILi256EEENSA_ILi64EEENSA_ILi128EEEEEENS_6half_tENS5_IJlSB_lEEESJ_SK_NS4_8TiledMMAINS4_8MMA_AtomIJNS4_4SM904GMMA25MMA_64x64x16_F32F16F16_SSILNSO_5MajorE0ELSQ_0ELNSO_7ScaleInE1ELSR_1EEEEEENS4_6LayoutINS5_IJNSA_ILi2EEESB_SB_EEENS5_IJSB_NSA_ILi0EEESX_EEEEENS5_IJNS4_10UnderscoreES10_S10_EEEEENS4_13SM90_TMA_LOADENS4_14ComposedLayoutINS4_7SwizzleILi3ELi4ELi3EEENS4_18smem_ptr_flag_bitsILi16EEENSU_INS5_IJNSA_ILi8EEESG_EEENS5_IJSG_SB_EEEEEEEvNS4_8identityES13_S1D_vS1E_EENS_8epilogue10collective6detail29Sm90TmaWarpSpecializedAdapterINS1H_15DefaultEpilogueISJ_SK_SK_NS1G_6thread17LinearCombinationISJ_Li1EffLNS1L_9ScaleType4KindE0ELNS_15FloatRoundStyleE2ESJ_EENS1_15EpilogueDefaultEEEEEvvEEEEvNT_6ParamsE)
        /*0008*/ 	.word	0x000000a8


	//----- nvinfo : EIATTR_FRAME_SIZE
	.align		4
.L_15:
        /*000c*/ 	.byte	0x04, 0x11
        /*000e*/ 	.short	(.L_17 - .L_16)
	.align		4
.L_16:
        /*0010*/ 	.word	index@(_ZN7cutlass13device_kernelINS_4gemm6kernel13GemmUniversalIN4cute5tupleIJiiiiEEENS1_10collective13CollectiveMmaINS1_34MainloopSm90TmaGmmaWarpSpecializedILi4ENS5_IJNS4_1CILi1EEESB_SB_EEENS1_35KernelTmaWarpSpecializedCooperativeEEENS5_IJNSA_ILi256EEENSA_ILi64EEENSA_ILi128EEEEEENS_6half_tENS5_IJlSB_lEEESJ_SK_NS4_8TiledMMAINS4_8MMA_AtomIJNS4_4SM904GMMA25MMA_64x64x16_F32F16F16_SSILNSO_5MajorE0ELSQ_0ELNSO_7ScaleInE1ELSR_1EEEEEENS4_6LayoutINS5_IJNSA_ILi2EEESB_SB_EEENS5_IJSB_NSA_ILi0EEESX_EEEEENS5_IJNS4_10UnderscoreES10_S10_EEEEENS4_13SM90_TMA_LOADENS4_14ComposedLayoutINS4_7SwizzleILi3ELi4ELi3EEENS4_18smem_ptr_flag_bitsILi16EEENSU_INS5_IJNSA_ILi8EEESG_EEENS5_IJSG_SB_EEEEEEEvNS4_8identityES13_S1D_vS1E_EENS_8epilogue10collective6detail29Sm90TmaWarpSpecializedAdapterINS1H_15DefaultEpilogueISJ_SK_SK_NS1G_6thread17LinearCombinationISJ_Li1EffLNS1L_9ScaleType4KindE0ELNS_15FloatRoundStyleE2ESJ_EENS1_15EpilogueDefaultEEEEEvvEEEEvNT_6ParamsE)
        /*0014*/ 	.word	0x00000000


	//----- nvinfo : EIATTR_MIN_STACK_SIZE
	.align		4
.L_17:
        /*0018*/ 	.byte	0x04, 0x12
        /*001a*/ 	.short	(.L_19 - .L_18)
	.align		4
.L_18:
        /*001c*/ 	.word	index@(_ZN7cutlass13device_kernelINS_4gemm6kernel13GemmUniversalIN4cute5tupleIJiiiiEEENS1_10collective13CollectiveMmaINS1_34MainloopSm90TmaGmmaWarpSpecializedILi4ENS5_IJNS4_1CILi1EEESB_SB_EEENS1_35KernelTmaWarpSpecializedCooperativeEEENS5_IJNSA_ILi256EEENSA_ILi64EEENSA_ILi128EEEEEENS_6half_tENS5_IJlSB_lEEESJ_SK_NS4_8TiledMMAINS4_8MMA_AtomIJNS4_4SM904GMMA25MMA_64x64x16_F32F16F16_SSILNSO_5MajorE0ELSQ_0ELNSO_7ScaleInE1ELSR_1EEEEEENS4_6LayoutINS5_IJNSA_ILi2EEESB_SB_EEENS5_IJSB_NSA_ILi0EEESX_EEEEENS5_IJNS4_10UnderscoreES10_S10_EEEEENS4_13SM90_TMA_LOADENS4_14ComposedLayoutINS4_7SwizzleILi3ELi4ELi3EEENS4_18smem_ptr_flag_bitsILi16EEENSU_INS5_IJNSA_ILi8EEESG_EEENS5_IJSG_SB_EEEEEEEvNS4_8identityES13_S1D_vS1E_EENS_8epilogue10collective6detail29Sm90TmaWarpSpecializedAdapterINS1H_15DefaultEpilogueISJ_SK_SK_NS1G_6thread17LinearCombinationISJ_Li1EffLNS1L_9ScaleType4KindE0ELNS_15FloatRoundStyleE2ESJ_EENS1_15EpilogueDefaultEEEEEvvEEEEvNT_6ParamsE)
        /*0020*/ 	.word	0x00000000
.L_19:


//--------------------- .nv.compat                --------------------------
	.section	.nv.compat,"",@"SHT_CUDA_COMPAT_INFO"
	.align	4
        /*0000*/ 	.byte	0x02, 0x09, 0x01, 0x00, 0x02, 0x02, 0x04, 0x00, 0x02, 0x05, 0x05, 0x00, 0x03, 0x07, 0x01, 0x01
        /*0010*/ 	.byte	0x02, 0x03, 0x01, 0x00, 0x02, 0x06, 0x01, 0x00, 0x04, 0x0b, 0x08, 0x00, 0x00, 0x00, 0x00, 0x00
        /*0020*/ 	.byte	0x00, 0x00, 0x00, 0x00


//--------------------- .nv.info._ZN7cutlass13device_kernelINS_4gemm6kernel13GemmUniversalIN4cute5tupleIJiiiiEEENS1_10collective13CollectiveMmaINS1_34MainloopSm90TmaGmmaWarpSpecializedILi4ENS5_IJNS4_1CILi1EEESB_SB_EEENS1_35KernelTmaWarpSpecializedCooperativeEEENS5_IJNSA_ILi256EEENSA_ILi64EEENSA_ILi128EEEEEENS_6half_tENS5_IJlSB_lEEESJ_SK_NS4_8TiledMMAINS4_8MMA_AtomIJNS4_4SM904GMMA25MMA_64x64x16_F32F16F16_SSILNSO_5MajorE0ELSQ_0ELNSO_7ScaleInE1ELSR_1EEEEEENS4_6LayoutINS5_IJNSA_ILi2EEESB_SB_EEENS5_IJSB_NSA_ILi0EEESX_EEEEENS5_IJNS4_10UnderscoreES10_S10_EEEEENS4_13SM90_TMA_LOADENS4_14ComposedLayoutINS4_7SwizzleILi3ELi4ELi3EEENS4_18smem_ptr_flag_bitsILi16EEENSU_INS5_IJNSA_ILi8EEESG_EEENS5_IJSG_SB_EEEEEEEvNS4_8identityES13_S1D_vS1E_EENS_8epilogue10collective6detail29Sm90TmaWarpSpecializedAdapterINS1H_15DefaultEpilogueISJ_SK_SK_NS1G_6thread17LinearCombinationISJ_Li1EffLNS1L_9ScaleType4KindE0ELNS_15FloatRoundStyleE2ESJ_EENS1_15EpilogueDefaultEEEEEvvEEEEvNT_6ParamsE --------------------------
	.section	.nv.info._ZN7cutlass13device_kernelINS_4gemm6kernel13GemmUniversalIN4cute5tupleIJiiiiEEENS1_10collective13CollectiveMmaINS1_34MainloopSm90TmaGmmaWarpSpecializedILi4ENS5_IJNS4_1CILi1EEESB_SB_EEENS1_35KernelTmaWarpSpecializedCooperativeEEENS5_IJNSA_ILi256EEENSA_ILi64EEENSA_ILi128EEEEEENS_6half_tENS5_IJlSB_lEEESJ_SK_NS4_8TiledMMAINS4_8MMA_AtomIJNS4_4SM904GMMA25MMA_64x64x16_F32F16F16_SSILNSO_5MajorE0ELSQ_0ELNSO_7ScaleInE1ELSR_1EEEEEENS4_6LayoutINS5_IJNSA_ILi2EEESB_SB_EEENS5_IJSB_NSA_ILi0EEESX_EEEEENS5_IJNS4_10UnderscoreES10_S10_EEEEENS4_13SM90_TMA_LOADENS4_14ComposedLayoutINS4_7SwizzleILi3ELi4ELi3EEENS4_18smem_ptr_flag_bitsILi16EEENSU_INS5_IJNSA_ILi8EEESG_EEENS5_IJSG_SB_EEEEEEEvNS4_8identityES13_S1D_vS1E_EENS_8epilogue10collective6detail29Sm90TmaWarpSpecializedAdapterINS1H_15DefaultEpilogueISJ_SK_SK_NS1G_6thread17LinearCombinationISJ_Li1EffLNS1L_9ScaleType4KindE0ELNS_15FloatRoundStyleE2ESJ_EENS1_15EpilogueDefaultEEEEEvvEEEEvNT_6ParamsE,"",@"SHT_CUDA_INFO"
	.sectionflags	@""
	.align	4


	//----- nvinfo : EIATTR_CUDA_API_VERSION
	.align		4
        /*0000*/ 	.byte	0x04, 0x37
        /*0002*/ 	.short	(.L_21 - .L_20)
.L_20:
        /*0004*/ 	.word	0x00000082


	//----- nvinfo : EIATTR_KPARAM_INFO
	.align		4
.L_21:
        /*0008*/ 	.byte	0x04, 0x17
        /*000a*/ 	.short	(.L_23 - .L_22)
.L_22:
        /*000c*/ 	.word	0x00000000
        /*0010*/ 	.short	0x0000
        /*0012*/ 	.short	0x0070
        /*0014*/ 	.byte	0x00, 0xf0, 0x01, 0x10


	//----- nvinfo : EIATTR_SPARSE_MMA_MASK
	.align		4
.L_23:
        /*0018*/ 	.byte	0x03, 0x50
        /*001a*/ 	.short	0x0000


	//----- nvinfo : EIATTR_MAXREG_COUNT
	.align		4
        /*001c*/ 	.byte	0x03, 0x1b
        /*001e*/ 	.short	0x00a8


	//----- nvinfo : EIATTR_NUM_BARRIERS
	.align		4
        /*0020*/ 	.byte	0x02, 0x4c
        /*0022*/ 	.byte	0x01
	.zero		1


	//----- nvinfo : EIATTR_EXTERNS
	.align		4
        /*0024*/ 	.byte	0x04, 0x0f
        /*0026*/ 	.short	(.L_25 - .L_24)


	//   ....[0]....
	.align		4
.L_24:
        /*0028*/ 	.word	index@(__assertfail)


	//----- nvinfo : EIATTR_MERCURY_ISA_VERSION
	.align		4
.L_25:
        /*002c*/ 	.byte	0x03, 0x5f
        /*002e*/ 	.short	0x0101


	//----- nvinfo : EIATTR_INT_WARP_WIDE_INSTR_OFFSETS
	.align		4
        /*0030*/ 	.byte	0x04, 0x31
        /*0032*/ 	.short	(.L_27 - .L_26)


	//   ....[0]....
.L_26:
        /*0034*/ 	.word	0x000003b0


	//   ....[1]....
        /*0038*/ 	.word	0x000003c0


	//   ....[2]....
        /*003c*/ 	.word	0x000004f0


	//----- nvinfo : EIATTR_COOP_GROUP_MASK_REGIDS
	.align		4
.L_27:
        /*0040*/ 	.byte	0x04, 0x29
        /*0042*/ 	.short	(.L_29 - .L_28)


	//   ....[0]....
.L_28:
        /*0044*/ 	.word	0xffffffff


	//   ....[1]....
        /*0048*/ 	.word	0xffffffff


	//   ....[2]....
        /*004c*/ 	.word	0xffffffff


	//   ....[3]....
        /*0050*/ 	.word	0xffffffff


	//   ....[4]....
        /*0054*/ 	.word	0xffffffff


	//----- nvinfo : EIATTR_COOP_GROUP_INSTR_OFFSETS
	.align		4
.L_29:
        /*0058*/ 	.byte	0x04, 0x28
        /*005a*/ 	.short	(.L_31 - .L_30)


	//   ....[0]....
.L_30:
        /*005c*/ 	.word	0x00000060


	//   ....[1]....
        /*0060*/ 	.word	0x00000070


	//   ....[2]....
        /*0064*/ 	.word	0x00000130


	//   ....[3]....
        /*0068*/ 	.word	0x000002c0


	//   ....[4]....
        /*006c*/ 	.word	0x00001200


	//----- nvinfo : EIATTR_REG_RECONFIG
	.align		4
.L_31:
        /*0070*/ 	.byte	0x01, 0x54
	.zero		2


	//----- nvinfo : EIATTR_SYSCALL_OFFSETS
	.align		4
        /*0074*/ 	.byte	0x04, 0x46
        /*0076*/ 	.short	(.L_33 - .L_32)


	//   ....[0]....
.L_32:
        /*0078*/ 	.word	0x000013f0


	//----- nvinfo : EIATTR_MBARRIER_INSTR_OFFSETS
	.align		4
.L_33:
        /*007c*/ 	.byte	0x04, 0x39
        /*007e*/ 	.short	(.L_35 - .L_34)


	//   ....[0]....
.L_34:
        /*0080*/ 	.word	0x00000230
        /*0084*/ 	.word	0x000000ff
        /*0088*/ 	.word	0x00000000
        /*008c*/ 	.short	0x0100
        /*008e*/ 	.byte	0x08
	.zero		1


	//   ....[1]....
        /*0090*/ 	.word	0x00000240
        /*0094*/ 	.word	0x000000ff
        /*0098*/ 	.word	0x00000020
        /*009c*/ 	.short	0x0100
        /*009e*/ 	.byte	0x08
	.zero		1


	//   ....[2]....
        /*00a0*/ 	.word	0x00000250
        /*00a4*/ 	.word	0x000000ff
        /*00a8*/ 	.word	0x00000008
        /*00ac*/ 	.short	0x0100
        /*00ae*/ 	.byte	0x08
	.zero		1


	//   ....[3]....
        /*00b0*/ 	.word	0x00000260
        /*00b4*/ 	.word	0x000000ff
        /*00b8*/ 	.word	0x00000028
        /*00bc*/ 	.short	0x0100
        /*00be*/ 	.byte	0x08
	.zero		1


	//   ....[4]....
        /*00c0*/ 	.word	0x00000270
        /*00c4*/ 	.word	0x000000ff
        /*00c8*/ 	.word	0x00000010
        /*00cc*/ 	.short	0x0100
        /*00ce*/ 	.byte	0x08
	.zero		1


	//   ....[5]....
        /*00d0*/ 	.word	0x00000280
        /*00d4*/ 	.word	0x000000ff
        /*00d8*/ 	.word	0x00000030
        /*00dc*/ 	.short	0x0100
        /*00de*/ 	.byte	0x08
	.zero		1


	//   ....[6]....
        /*00e0*/ 	.word	0x00000290
        /*00e4*/ 	.word	0x000000ff
        /*00e8*/ 	.word	0x00000018
        /*00ec*/ 	.short	0x0100
        /*00ee*/ 	.byte	0x08
	.zero		1


	//   ....[7]....
        /*00f0*/ 	.word	0x000002a0
        /*00f4*/ 	.word	0x000000ff
        /*00f8*/ 	.word	0x00000038
        /*00fc*/ 	.short	0x0100
        /*00fe*/ 	.byte	0x08
	.zero		1


	//   ....[8]....
        /*0100*/ 	.word	0x00000570
        /*0104*/ 	.word	0x000000ff
        /*0108*/ 	.word	0x00000050
        /*010c*/ 	.short	0x0100
        /*010e*/ 	.byte	0x08
	.zero		1


	//   ....[9]....
        /*0110*/ 	.word	0x000005d0
        /*0114*/ 	.word	0x000000ff
        /*0118*/ 	.word	0x00000058
        /*011c*/ 	.short	0x0100
        /*011e*/ 	.byte	0x08
	.zero		1


	//   ....[10]....
        /*0120*/ 	.word	0x00001470
        /*0124*/ 	.word	0x00000003
        /*0128*/ 	.word	0x00000000
        /*012c*/ 	.short	0x010a
        /*012e*/ 	.byte	0x3f
	.zero		1


	//   ....[11]....
        /*0130*/ 	.word	0x000014d0
        /*0134*/ 	.word	0x00000003
        /*0138*/ 	.word	0x00000000
        /*013c*/ 	.short	0x010a
        /*013e*/ 	.byte	0x3f
	.zero		1


	//   ....[12]....
        /*0140*/ 	.word	0x00001d00
        /*0144*/ 	.word	0x000000ff
        /*0148*/ 	.word	0x00000000
        /*014c*/ 	.short	0x010a
        /*014e*/ 	.byte	0x04
	.zero		1


	//   ....[13]....
        /*0150*/ 	.word	0x00001d40
        /*0154*/ 	.word	0x000000ff
        /*0158*/ 	.word	0x00000000
        /*015c*/ 	.short	0x010a
        /*015e*/ 	.byte	0x04
	.zero		1


	//   ....[14]....
        /*0160*/ 	.word	0x00002460
        /*0164*/ 	.word	0x000000ff
        /*0168*/ 	.word	0x00000000
        /*016c*/ 	.short	0x0101
        /*016e*/ 	.byte	0x0a
	.zero		1


	//   ....[15]....
        /*0170*/ 	.word	0x00002620
        /*0174*/ 	.word	0x000000ff
        /*0178*/ 	.word	0x00000000
        /*017c*/ 	.short	0x0101
        /*017e*/ 	.byte	0x04
	.zero		1


	//   ....[16]....
        /*0180*/ 	.word	0x00008360
        /*0184*/ 	.word	0x0000000e
        /*0188*/ 	.word	0x00000020
        /*018c*/ 	.short	0x010a
        /*018e*/ 	.byte	0x3f
	.zero		1


	//   ....[17]....
        /*0190*/ 	.word	0x000087e0
        /*0194*/ 	.word	0x00000005
        /*0198*/ 	.word	0x00000058
        /*019c*/ 	.short	0x0101
        /*019e*/ 	.byte	0x3f
	.zero		1


	//   ....[18]....
        /*01a0*/ 	.word	0x00008ef0
        /*01a4*/ 	.word	0x00000007
        /*01a8*/ 	.word	0x00000000
        /*01ac*/ 	.short	0x010a
        /*01ae*/ 	.byte	0x3f
	.zero		1


	//   ....[19]....
        /*01b0*/ 	.word	0x00008f70
        /*01b4*/ 	.word	0x00000008
        /*01b8*/ 	.word	0x00000000
        /*01bc*/ 	.short	0x010a
        /*01be*/ 	.byte	0x3f
	.zero		1


	//   ....[20]....
        /*01c0*/ 	.word	0x00009000
        /*01c4*/ 	.word	0x0000000b
        /*01c8*/ 	.word	0x00000000
        /*01cc*/ 	.short	0x010a
        /*01ce*/ 	.byte	0x3f
	.zero		1


	//   ....[21]....
        /*01d0*/ 	.word	0x00009090
        /*01d4*/ 	.word	0x00000003
        /*01d8*/ 	.word	0x00000000
        /*01dc*/ 	.short	0x010a
        /*01de*/ 	.byte	0x3f
	.zero		1


	//   ....[22]....
        /*01e0*/ 	.word	0x000090f0
        /*01e4*/ 	.word	0x00000003
        /*01e8*/ 	.word	0x00000000
        /*01ec*/ 	.short	0x010a
        /*01ee*/ 	.byte	0x3f
	.zero		1


	//   ....[23]....
        /*01f0*/ 	.word	0x00009150
        /*01f4*/ 	.word	0x00000004
        /*01f8*/ 	.word	0x00000000
        /*01fc*/ 	.short	0x010a
        /*01fe*/ 	.byte	0x3f
	.zero		1


	//   ....[24]....
        /*0200*/ 	.word	0x00009220
        /*0204*/ 	.word	0x0000000e
        /*0208*/ 	.word	0x00000020
        /*020c*/ 	.short	0x010a
        /*020e*/ 	.byte	0x3f
	.zero		1


	//   ....[25]....
        /*0210*/ 	.word	0x000092f0
        /*0214*/ 	.word	0x00000007
        /*0218*/ 	.word	0x00000000
        /*021c*/ 	.short	0x010a
        /*021e*/ 	.byte	0x3f
	.zero		1


	//   ....[26]....
        /*0220*/ 	.word	0x00009340
        /*0224*/ 	.word	0x00000008
        /*0228*/ 	.word	0x00000000
        /*022c*/ 	.short	0x010a
        /*022e*/ 	.byte	0x3f
	.zero		1


	//   ....[27]....
        /*0230*/ 	.word	0x00009390
        /*0234*/ 	.word	0x0000000b
        /*0238*/ 	.word	0x00000000
        /*023c*/ 	.short	0x010a
        /*023e*/ 	.byte	0x3f
	.zero		1


	//----- nvinfo : EIATTR_NUM_MBARRIERS
	.align		4
.L_35:
        /*0240*/ 	.byte	0x03, 0x38
        /*0242*/ 	.short	0x000a


	//----- nvinfo : EIATTR_EXIT_INSTR_OFFSETS
	.align		4
        /*0244*/ 	.byte	0x04, 0x1c
        /*0246*/ 	.short	(.L_37 - .L_36)


	//   ....[0]....
.L_36:
        /*0248*/ 	.word	0x00000670


	//   ....[1]....
        /*024c*/ 	.word	0x00000f40


	//   ....[2]....
        /*0250*/ 	.word	0x00007a40


	//   ....[3]....
        /*0254*/ 	.word	0x00008070


	//   ....[4]....
        /*0258*/ 	.word	0x000090e0


	//----- nvinfo : EIATTR_MAX_THREADS
	.align		4
.L_37:
        /*025c*/ 	.byte	0x04, 0x05
        /*025e*/ 	.short	(.L_39 - .L_38)
.L_38:
        /*0260*/ 	.word	0x00000180
        /*0264*/ 	.word	0x00000001
        /*0268*/ 	.word	0x00000001


	//----- nvinfo : EIATTR_CRS_STACK_SIZE
	.align		4
.L_39:
        /*026c*/ 	.byte	0x04, 0x1e
        /*026e*/ 	.short	(.L_41 - .L_40)
.L_40:
        /*0270*/ 	.word	0x00000000


	//----- nvinfo : EIATTR_CBANK_PARAM_SIZE
	.align		4
.L_41:
        /*0274*/ 	.byte	0x03, 0x19
        /*0276*/ 	.short	0x0470


	//----- nvinfo : EIATTR_PARAM_CBANK
	.align		4
        /*0278*/ 	.byte	0x04, 0x0a
        /*027a*/ 	.short	(.L_43 - .L_42)
	.align		4
.L_42:
        /*027c*/ 	.word	index@(.nv.constant0._ZN7cutlass13device_kernelINS_4gemm6kernel13GemmUniversalIN4cute5tupleIJiiiiEEENS1_10collective13CollectiveMmaINS1_34MainloopSm90TmaGmmaWarpSpecializedILi4ENS5_IJNS4_1CILi1EEESB_SB_EEENS1_35KernelTmaWarpSpecializedCooperativeEEENS5_IJNSA_ILi256EEENSA_ILi64EEENSA_ILi128EEEEEENS_6half_tENS5_IJlSB_lEEESJ_SK_NS4_8TiledMMAINS4_8MMA_AtomIJNS4_4SM904GMMA25MMA_64x64x16_F32F16F16_SSILNSO_5MajorE0ELSQ_0ELNSO_7ScaleInE1ELSR_1EEEEEENS4_6LayoutINS5_IJNSA_ILi2EEESB_SB_EEENS5_IJSB_NSA_ILi0EEESX_EEEEENS5_IJNS4_10UnderscoreES10_S10_EEEEENS4_13SM90_TMA_LOADENS4_14ComposedLayoutINS4_7SwizzleILi3ELi4ELi3EEENS4_18smem_ptr_flag_bitsILi16EEENSU_INS5_IJNSA_ILi8EEESG_EEENS5_IJSG_SB_EEEEEEEvNS4_8identityES13_S1D_vS1E_EENS_8epilogue10collective6detail29Sm90TmaWarpSpecializedAdapterINS1H_15DefaultEpilogueISJ_SK_SK_NS1G_6thread17LinearCombinationISJ_Li1EffLNS1L_9ScaleType4KindE0ELNS_15FloatRoundStyleE2ESJ_EENS1_15EpilogueDefaultEEEEEvvEEEEvNT_6ParamsE)
        /*0280*/ 	.short	0x0210
        /*0282*/ 	.short	0x0470


	//----- nvinfo : EIATTR_SW_WAR
	.align		4
.L_43:
        /*0284*/ 	.byte	0x04, 0x36
        /*0286*/ 	.short	(.L_45 - .L_44)
.L_44:
        /*0288*/ 	.word	0x00000008
.L_45:


//--------------------- .nv.callgraph             --------------------------
	.section	.nv.callgraph,"",@"SHT_CUDA_CALLGRAPH"
	.align	4
	.sectionentsize	8
	.align		4
        /*0000*/ 	.word	0x00000000
	.align		4
        /*0004*/ 	.word	0xffffffff
	.align		4
        /*0008*/ 	.word	index@(_ZN7cutlass13device_kernelINS_4gemm6kernel13GemmUniversalIN4cute5tupleIJiiiiEEENS1_10collective13CollectiveMmaINS1_34MainloopSm90TmaGmmaWarpSpecializedILi4ENS5_IJNS4_1CILi1EEESB_SB_EEENS1_35KernelTmaWarpSpecializedCooperativeEEENS5_IJNSA_ILi256EEENSA_ILi64EEENSA_ILi128EEEEEENS_6half_tENS5_IJlSB_lEEESJ_SK_NS4_8TiledMMAINS4_8MMA_AtomIJNS4_4SM904GMMA25MMA_64x64x16_F32F16F16_SSILNSO_5MajorE0ELSQ_0ELNSO_7ScaleInE1ELSR_1EEEEEENS4_6LayoutINS5_IJNSA_ILi2EEESB_SB_EEENS5_IJSB_NSA_ILi0EEESX_EEEEENS5_IJNS4_10UnderscoreES10_S10_EEEEENS4_13SM90_TMA_LOADENS4_14ComposedLayoutINS4_7SwizzleILi3ELi4ELi3EEENS4_18smem_ptr_flag_bitsILi16EEENSU_INS5_IJNSA_ILi8EEESG_EEENS5_IJSG_SB_EEEEEEEvNS4_8identityES13_S1D_vS1E_EENS_8epilogue10collective6detail29Sm90TmaWarpSpecializedAdapterINS1H_15DefaultEpilogueISJ_SK_SK_NS1G_6thread17LinearCombinationISJ_Li1EffLNS1L_9ScaleType4KindE0ELNS_15FloatRoundStyleE2ESJ_EENS1_15EpilogueDefaultEEEEEvvEEEEvNT_6ParamsE)
	.align		4
        /*000c*/ 	.word	index@(__assertfail)
	.align		4
        /*0010*/ 	.word	0x00000000
	.align		4
        /*0014*/ 	.word	0xfffffffe
	.align		4
        /*0018*/ 	.word	0x00000000
	.align		4
        /*001c*/ 	.word	0xfffffffd
	.align		4
        /*0020*/ 	.word	0x00000000
	.align		4
        /*0024*/ 	.word	0xfffffffc


//--------------------- .nv.constant4             --------------------------
	.section	.nv.constant4,"a",@progbits
	.align	8
	.align		8
.nv.constant4:
        /*0000*/ 	.dword	__assertfail
	.align		8
        /*0008*/ 	.dword	__unnamed_1
	.align		8
        /*0010*/ 	.dword	_ZN40_INTERNAL_44aee325_4_k_cu_fd8a7b07_252514cuda3std3__45__cpo5beginE
	.align		8
        /*0018*/ 	.dword	_ZN40_INTERNAL_44aee325_4_k_cu_fd8a7b07_252514cuda3std3__45__cpo3endE
	.align		8
        /*0020*/ 	.dword	_ZN40_INTERNAL_44aee325_4_k_cu_fd8a7b07_252514cuda3std3__45__cpo6cbeginE
	.align		8
        /*0028*/ 	.dword	_ZN40_INTERNAL_44aee325_4_k_cu_fd8a7b07_252514cuda3std3__45__cpo4cendE
	.align		8
        /*0030*/ 	.dword	_ZN40_INTERNAL_44aee325_4_k_cu_fd8a7b07_252514cuda3std3__442_GLOBAL__N__44aee325_4_k_cu_fd8a7b07_252516ignoreE
	.align		8
        /*0038*/ 	.dword	_ZN40_INTERNAL_44aee325_4_k_cu_fd8a7b07_252514cuda3std3__419piecewise_constructE
	.align		8
        /*0040*/ 	.dword	_ZN40_INTERNAL_44aee325_4_k_cu_fd8a7b07_252514cuda3std3__48in_placeE
	.align		8
        /*0048*/ 	.dword	_ZN40_INTERNAL_44aee325_4_k_cu_fd8a7b07_252514cuda3std6ranges3__45__cpo4swapE
	.align		8
        /*0050*/ 	.dword	_ZN40_INTERNAL_44aee325_4_k_cu_fd8a7b07_252514cuda3std6ranges3__45__cpo9iter_moveE
	.align		8
        /*0058*/ 	.dword	_ZN40_INTERNAL_44aee325_4_k_cu_fd8a7b07_252514cute7productE
	.align		8
        /*0060*/ 	.dword	_ZN40_INTERNAL_44aee325_4_k_cu_fd8a7b07_252514cute1_E
	.align		8
        /*0068*/ 	.dword	$str$22
	.align		8
        /*0070*/ 	.dword	$str$23


//--------------------- .text._ZN7cutlass13device_kernelINS_4gemm6kernel13GemmUniversalIN4cute5tupleIJiiiiEEENS1_10collective13CollectiveMmaINS1_34MainloopSm90TmaGmmaWarpSpecializedILi4ENS5_IJNS4_1CILi1EEESB_SB_EEENS1_35KernelTmaWarpSpecializedCooperativeEEENS5_IJNSA_ILi256EEENSA_ILi64EEENSA_ILi128EEEEEENS_6half_tENS5_IJlSB_lEEESJ_SK_NS4_8TiledMMAINS4_8MMA_AtomIJNS4_4SM904GMMA25MMA_64x64x16_F32F16F16_SSILNSO_5MajorE0ELSQ_0ELNSO_7ScaleInE1ELSR_1EEEEEENS4_6LayoutINS5_IJNSA_ILi2EEESB_SB_EEENS5_IJSB_NSA_ILi0EEESX_EEEEENS5_IJNS4_10UnderscoreES10_S10_EEEEENS4_13SM90_TMA_LOADENS4_14ComposedLayoutINS4_7SwizzleILi3ELi4ELi3EEENS4_18smem_ptr_flag_bitsILi16EEENSU_INS5_IJNSA_ILi8EEESG_EEENS5_IJSG_SB_EEEEEEEvNS4_8identityES13_S1D_vS1E_EENS_8epilogue10collective6detail29Sm90TmaWarpSpecializedAdapterINS1H_15DefaultEpilogueISJ_SK_SK_NS1G_6thread17LinearCombinationISJ_Li1EffLNS1L_9ScaleType4KindE0ELNS_15FloatRoundStyleE2ESJ_EENS1_15EpilogueDefaultEEEEEvvEEEEvNT_6ParamsE --------------------------
	.section	.text._ZN7cutlass13device_kernelINS_4gemm6kernel13GemmUniversalIN4cute5tupleIJiiiiEEENS1_10collective13CollectiveMmaINS1_34MainloopSm90TmaGmmaWarpSpecializedILi4ENS5_IJNS4_1CILi1EEESB_SB_EEENS1_35KernelTmaWarpSpecializedCooperativeEEENS5_IJNSA_ILi256EEENSA_ILi64EEENSA_ILi128EEEEEENS_6half_tENS5_IJlSB_lEEESJ_SK_NS4_8TiledMMAINS4_8MMA_AtomIJNS4_4SM904GMMA25MMA_64x64x16_F32F16F16_SSILNSO_5MajorE0ELSQ_0ELNSO_7ScaleInE1ELSR_1EEEEEENS4_6LayoutINS5_IJNSA_ILi2EEESB_SB_EEENS5_IJSB_NSA_ILi0EEESX_EEEEENS5_IJNS4_10UnderscoreES10_S10_EEEEENS4_13SM90_TMA_LOADENS4_14ComposedLayoutINS4_7SwizzleILi3ELi4ELi3EEENS4_18smem_ptr_flag_bitsILi16EEENSU_INS5_IJNSA_ILi8EEESG_EEENS5_IJSG_SB_EEEEEEEvNS4_8identityES13_S1D_vS1E_EENS_8epilogue10collective6detail29Sm90TmaWarpSpecializedAdapterINS1H_15DefaultEpilogueISJ_SK_SK_NS1G_6thread17LinearCombinationISJ_Li1EffLNS1L_9ScaleType4KindE0ELNS_15FloatRoundStyleE2ESJ_EENS1_15EpilogueDefaultEEEEEvvEEEEvNT_6ParamsE,"ax",@progbits
	.align	128
.text._ZN7cutlass13device_kernelINS_4gemm6kernel13GemmUniversalIN4cute5tupleIJiiiiEEENS1_10collective13CollectiveMmaINS1_34MainloopSm90TmaGmmaWarpSpecializedILi4ENS5_IJNS4_1CILi1EEESB_SB_EEENS1_35KernelTmaWarpSpecializedCooperativeEEENS5_IJNSA_ILi256EEENSA_ILi64EEENSA_ILi128EEEEEENS_6half_tENS5_IJlSB_lEEESJ_SK_NS4_8TiledMMAINS4_8MMA_AtomIJNS4_4SM904GMMA25MMA_64x64x16_F32F16F16_SSILNSO_5MajorE0ELSQ_0ELNSO_7ScaleInE1ELSR_1EEEEEENS4_6LayoutINS5_IJNSA_ILi2EEESB_SB_EEENS5_IJSB_NSA_ILi0EEESX_EEEEENS5_IJNS4_10UnderscoreES10_S10_EEEEENS4_13SM90_TMA_LOADENS4_14ComposedLayoutINS4_7SwizzleILi3ELi4ELi3EEENS4_18smem_ptr_flag_bitsILi16EEENSU_INS5_IJNSA_ILi8EEESG_EEENS5_IJSG_SB_EEEEEEEvNS4_8identityES13_S1D_vS1E_EENS_8epilogue10collective6detail29Sm90TmaWarpSpecializedAdapterINS1H_15DefaultEpilogueISJ_SK_SK_NS1G_6thread17LinearCombinationISJ_Li1EffLNS1L_9ScaleType4KindE0ELNS_15FloatRoundStyleE2ESJ_EENS1_15EpilogueDefaultEEEEEvvEEEEvNT_6ParamsE:
        .type           _ZN7cutlass13device_kernelINS_4gemm6kernel13GemmUniversalIN4cute5tupleIJiiiiEEENS1_10collective13CollectiveMmaINS1_34MainloopSm90TmaGmmaWarpSpecializedILi4ENS5_IJNS4_1CILi1EEESB_SB_EEENS1_35KernelTmaWarpSpecializedCooperativeEEENS5_IJNSA_ILi256EEENSA_ILi64EEENSA_ILi128EEEEEENS_6half_tENS5_IJlSB_lEEESJ_SK_NS4_8TiledMMAINS4_8MMA_AtomIJNS4_4SM904GMMA25MMA_64x64x16_F32F16F16_SSILNSO_5MajorE0ELSQ_0ELNSO_7ScaleInE1ELSR_1EEEEEENS4_6LayoutINS5_IJNSA_ILi2EEESB_SB_EEENS5_IJSB_NSA_ILi0EEESX_EEEEENS5_IJNS4_10UnderscoreES10_S10_EEEEENS4_13SM90_TMA_LOADENS4_14ComposedLayoutINS4_7SwizzleILi3ELi4ELi3EEENS4_18smem_ptr_flag_bitsILi16EEENSU_INS5_IJNSA_ILi8EEESG_EEENS5_IJSG_SB_EEEEEEEvNS4_8identityES13_S1D_vS1E_EENS_8epilogue10collective6detail29Sm90TmaWarpSpecializedAdapterINS1H_15DefaultEpilogueISJ_SK_SK_NS1G_6thread17LinearCombinationISJ_Li1EffLNS1L_9ScaleType4KindE0ELNS_15FloatRoundStyleE2ESJ_EENS1_15EpilogueDefaultEEEEEvvEEEEvNT_6ParamsE,@function
        .size           _ZN7cutlass13device_kernelINS_4gemm6kernel13GemmUniversalIN4cute5tupleIJiiiiEEENS1_10collective13CollectiveMmaINS1_34MainloopSm90TmaGmmaWarpSpecializedILi4ENS5_IJNS4_1CILi1EEESB_SB_EEENS1_35KernelTmaWarpSpecializedCooperativeEEENS5_IJNSA_ILi256EEENSA_ILi64EEENSA_ILi128EEEEEENS_6half_tENS5_IJlSB_lEEESJ_SK_NS4_8TiledMMAINS4_8MMA_AtomIJNS4_4SM904GMMA25MMA_64x64x16_F32F16F16_SSILNSO_5MajorE0ELSQ_0ELNSO_7ScaleInE1ELSR_1EEEEEENS4_6LayoutINS5_IJNSA_ILi2EEESB_SB_EEENS5_IJSB_NSA_ILi0EEESX_EEEEENS5_IJNS4_10UnderscoreES10_S10_EEEEENS4_13SM90_TMA_LOADENS4_14ComposedLayoutINS4_7SwizzleILi3ELi4ELi3EEENS4_18smem_ptr_flag_bitsILi16EEENSU_INS5_IJNSA_ILi8EEESG_EEENS5_IJSG_SB_EEEEEEEvNS4_8identityES13_S1D_vS1E_EENS_8epilogue10collective6detail29Sm90TmaWarpSpecializedAdapterINS1H_15DefaultEpilogueISJ_SK_SK_NS1G_6thread17LinearCombinationISJ_Li1EffLNS1L_9ScaleType4KindE0ELNS_15FloatRoundStyleE2ESJ_EENS1_15EpilogueDefaultEEEEEvvEEEEvNT_6ParamsE,(.L_x_192 - _ZN7cutlass13device_kernelINS_4gemm6kernel13GemmUniversalIN4cute5tupleIJiiiiEEENS1_10collective13CollectiveMmaINS1_34MainloopSm90TmaGmmaWarpSpecializedILi4ENS5_IJNS4_1CILi1EEESB_SB_EEENS1_35KernelTmaWarpSpecializedCooperativeEEENS5_IJNSA_ILi256EEENSA_ILi64EEENSA_ILi128EEEEEENS_6half_tENS5_IJlSB_lEEESJ_SK_NS4_8TiledMMAINS4_8MMA_AtomIJNS4_4SM904GMMA25MMA_64x64x16_F32F16F16_SSILNSO_5MajorE0ELSQ_0ELNSO_7ScaleInE1ELSR_1EEEEEENS4_6LayoutINS5_IJNSA_ILi2EEESB_SB_EEENS5_IJSB_NSA_ILi0EEESX_EEEEENS5_IJNS4_10UnderscoreES10_S10_EEEEENS4_13SM90_TMA_LOADENS4_14ComposedLayoutINS4_7SwizzleILi3ELi4ELi3EEENS4_18smem_ptr_flag_bitsILi16EEENSU_INS5_IJNSA_ILi8EEESG_EEENS5_IJSG_SB_EEEEEEEvNS4_8identityES13_S1D_vS1E_EENS_8epilogue10collective6detail29Sm90TmaWarpSpecializedAdapterINS1H_15DefaultEpilogueISJ_SK_SK_NS1G_6thread17LinearCombinationISJ_Li1EffLNS1L_9ScaleType4KindE0ELNS_15FloatRoundStyleE2ESJ_EENS1_15EpilogueDefaultEEEEEvvEEEEvNT_6ParamsE)
        .other          _ZN7cutlass13device_kernelINS_4gemm6kernel13GemmUniversalIN4cute5tupleIJiiiiEEENS1_10collective13CollectiveMmaINS1_34MainloopSm90TmaGmmaWarpSpecializedILi4ENS5_IJNS4_1CILi1EEESB_SB_EEENS1_35KernelTmaWarpSpecializedCooperativeEEENS5_IJNSA_ILi256EEENSA_ILi64EEENSA_ILi128EEEEEENS_6half_tENS5_IJlSB_lEEESJ_SK_NS4_8TiledMMAINS4_8MMA_AtomIJNS4_4SM904GMMA25MMA_64x64x16_F32F16F16_SSILNSO_5MajorE0ELSQ_0ELNSO_7ScaleInE1ELSR_1EEEEEENS4_6LayoutINS5_IJNSA_ILi2EEESB_SB_EEENS5_IJSB_NSA_ILi0EEESX_EEEEENS5_IJNS4_10UnderscoreES10_S10_EEEEENS4_13SM90_TMA_LOADENS4_14ComposedLayoutINS4_7SwizzleILi3ELi4ELi3EEENS4_18smem_ptr_flag_bitsILi16EEENSU_INS5_IJNSA_ILi8EEESG_EEENS5_IJSG_SB_EEEEEEEvNS4_8identityES13_S1D_vS1E_EENS_8epilogue10collective6detail29Sm90TmaWarpSpecializedAdapterINS1H_15DefaultEpilogueISJ_SK_SK_NS1G_6thread17LinearCombinationISJ_Li1EffLNS1L_9ScaleType4KindE0ELNS_15FloatRoundStyleE2ESJ_EENS1_15EpilogueDefaultEEEEEvvEEEEvNT_6ParamsE,@"STO_CUDA_ENTRY STV_DEFAULT"
_ZN7cutlass13device_kernelINS_4gemm6kernel13GemmUniversalIN4cute5tupleIJiiiiEEENS1_10collective13CollectiveMmaINS1_34MainloopSm90TmaGmmaWarpSpecializedILi4ENS5_IJNS4_1CILi1EEESB_SB_EEENS1_35KernelTmaWarpSpecializedCooperativeEEENS5_IJNSA_ILi256EEENSA_ILi64EEENSA_ILi128EEEEEENS_6half_tENS5_IJlSB_lEEESJ_SK_NS4_8TiledMMAINS4_8MMA_AtomIJNS4_4SM904GMMA25MMA_64x64x16_F32F16F16_SSILNSO_5MajorE0ELSQ_0ELNSO_7ScaleInE1ELSR_1EEEEEENS4_6LayoutINS5_IJNSA_ILi2EEESB_SB_EEENS5_IJSB_NSA_ILi0EEESX_EEEEENS5_IJNS4_10UnderscoreES10_S10_EEEEENS4_13SM90_TMA_LOADENS4_14ComposedLayoutINS4_7SwizzleILi3ELi4ELi3EEENS4_18smem_ptr_flag_bitsILi16EEENSU_INS5_IJNSA_ILi8EEESG_EEENS5_IJSG_SB_EEEEEEEvNS4_8identityES13_S1D_vS1E_EENS_8epilogue10collective6detail29Sm90TmaWarpSpecializedAdapterINS1H_15DefaultEpilogueISJ_SK_SK_NS1G_6thread17LinearCombinationISJ_Li1EffLNS1L_9ScaleType4KindE0ELNS_15FloatRoundStyleE2ESJ_EENS1_15EpilogueDefaultEEEEEvvEEEEvNT_6ParamsE:
[----:B------:R-:W0:Y:S01]  /*0000*/  LDC R1, c[0x0][0x28] ;  /* 0x00000a00ff017b82 */ /* 0x000e220000000800 */
[----:B------:R-:W1:Y:S01]  /*0010*/  S2R R4, SR_TID.X ;  /* 0x0000000000047919 */ /* 0x000e620000002100 */
[----:B------:R-:W-:Y:S01]  /*0020*/  ELECT P0, URZ, PT ;  /* 0x00000000003f782f */ /* 0x000fe20003800000 */
[----:B------:R-:W-:Y:S01]  /*0030*/  BSSY B0, `(.L_x_0) ;  /* 0x000000f000007945 */ /* 0x000fe20003800000 */
[--C-:B-1----:R-:W-:Y:S02]  /*0040*/  SHF.R.U32.HI R0, RZ, 0x5, R4.reuse ;  /* 0x00000005ff007819 */ /* 0x102fe40000011604 */
[----:B------:R-:W-:-:S03]  /*0050*/  SHF.R.U32.HI R14, RZ, 0x7, R4 ;  /* 0x00000007ff0e7819 */ /* 0x000fc60000011604 */
[----:B------:R-:W1:Y:S04]  /*0060*/  SHFL.IDX PT, R5, R0, RZ, 0x1f ;  /* 0x00001fff00057589 */ /* 0x000e6800000e0000 */
[----:B------:R2:W3:Y:S01]  /*0070*/  SHFL.IDX PT, R10, R14, RZ, 0x1f ;  /* 0x00001fff0e0a7589 */ /* 0x0004e200000e0000 */
[----:B-1----:R-:W-:-:S13]  /*0080*/  ISETP.NE.OR P0, PT, R5, RZ, !P0 ;  /* 0x000000ff0500720c */ /* 0x002fda0004705670 */
[----:B0-23--:R-:W-:Y:S05]  /*0090*/  @P0 BRA `(.L_x_1) ;  /* 0x0000000000200947 */ /* 0x00dfea0003800000 */
[----:B------:R-:W-:Y:S02]  /*00a0*/  ULDC.64 UR4, c[0x0][0x198] ;  /* 0x0000660000047ab9 */ /* 0x000fe40000000a00 */
[----:B------:R-:W-:Y:S02]  /*00b0*/  UIADD3 UR6, UP0, UR4, 0xf0, URZ ;  /* 0x000000f004067890 */ /* 0x000fe4000ff1e03f */
[----:B------:R-:W-:Y:S02]  /*00c0*/  UIADD3 UR4, UP1, UR4, 0x1f0, URZ ;  /* 0x000001f004047890 */ /* 0x000fe4000ff3e03f */
[----:B------:R-:W-:Y:S02]  /*00d0*/  UIADD3.X UR7, URZ, UR5, URZ, UP0, !UPT ;  /* 0x000000053f077290 */ /* 0x000fe400087fe43f */
[----:B------:R-:W-:-:S07]  /*00e0*/  UIADD3.X UR5, URZ, UR5, URZ, UP1, !UPT ;  /* 0x000000053f057290 */ /* 0x000fce0008ffe43f */
[----:B------:R0:W-:Y:S02]  /*00f0*/  UTMACCTL.PF [UR6] ;  /* 0x00000000060079b9 */ /* 0x0001e40008040000 */
[----:B------:R0:W-:Y:S02]  /*0100*/  UTMACCTL.PF [UR4] ;  /* 0x00000000040079b9 */ /* 0x0001e40008040000 */
[----:B0-----:R-:W-:Y:S01]  /*0110*/  NOP ;  /* 0x0000000000007918 */ /* 0x001fe20000000000 */
.L_x_1:
[----:B------:R-:W-:Y:S05]  /*0120*/  BSYNC B0 ;  /* 0x0000000000007941 */ /* 0x000fea0003800000 */
.L_x_0:
[----:B------:R-:W0:Y:S02]  /*0130*/  SHFL.IDX PT, R2, R0, RZ, 0x1f ;  /* 0x00001fff00027589 */ /* 0x000e2400000e0000 */
[----:B0-----:R-:W-:-:S13]  /*0140*/  ISETP.NE.AND P0, PT, R2, RZ, PT ;  /* 0x000000ff0200720c */ /* 0x001fda0003f05270 */
[----:B------:R-:W-:Y:S05]  /*0150*/  @P0 BRA `(.L_x_2) ;  /* 0x0000000000580947 */ /* 0x000fea0003800000 */
[----:B------:R-:W0:Y:S01]  /*0160*/  S2UR UR8, SR_CgaCtaId ;  /* 0x00000000000879c3 */ /* 0x000e220000008800 */
[----:B------:R-:W-:Y:S01]  /*0170*/  UMOV UR4, 0x400 ;  /* 0x0000040000047882 */ /* 0x000fe20000000000 */
[----:B------:R-:W-:Y:S01]  /*0180*/  UMOV UR5, 0x1 ;  /* 0x0000000100057882 */ /* 0x000fe20000000000 */
[----:B------:R-:W-:Y:S01]  /*0190*/  UMOV UR6, 0x100 ;  /* 0x0000010000067882 */ /* 0x000fe20000000000 */
[----:B------:R-:W-:Y:S01]  /*01a0*/  ELECT P0, URZ, PT ;  /* 0x00000000003f782f */ /* 0x000fe20003800000 */
[----:B------:R-:W-:-:S04]  /*01b0*/  UIADD3 UR6, -UR6, 0x100000, URZ ;  /* 0x0010000006067890 */ /* 0x000fc8000fffe13f */
[----:B------:R-:W-:Y:S02]  /*01c0*/  USHF.L.U32 UR7, UR6, 0xb, URZ ;  /* 0x0000000b06077899 */ /* 0x000fe4000800063f */
[----:B------:R-:W-:Y:S02]  /*01d0*/  USHF.L.U32 UR6, UR6, 0x1, URZ ;  /* 0x0000000106067899 */ /* 0x000fe4000800063f */
[----:B0-----:R-:W-:Y:S02]  /*01e0*/  ULEA UR8, UR8, UR4, 0x18 ;  /* 0x0000000408087291 */ /* 0x001fe4000f8ec03f */
[----:B------:R-:W-:-:S04]  /*01f0*/  UIADD3 UR4, -UR5, 0x100000, URZ ;  /* 0x0010000005047890 */ /* 0x000fc8000fffe13f */
[----:B------:R-:W-:Y:S02]  /*0200*/  USHF.L.U32 UR5, UR4, 0xb, URZ ;  /* 0x0000000b04057899 */ /* 0x000fe4000800063f */
[----:B------:R-:W-:Y:S01]  /*0210*/  USHF.L.U32 UR4, UR4, 0x1, URZ ;  /* 0x0000000104047899 */ /* 0x000fe2000800063f */
[----:B------:R-:W0:Y:S11]  /*0220*/  FENCE.VIEW.ASYNC.S ;  /* 0x00000000000073c6 */ /* 0x000e360000000000 */
[----:B0-----:R0:W1:Y:S01]  /*0230*/  SYNCS.EXCH.64 URZ, [UR8], UR4 ;  /* 0x00000004083f75b2 */ /* 0x0010620008000100 */
[----:B------:R0:W2:Y:S01]  /*0240*/  SYNCS.EXCH.64 URZ, [UR8+0x20], UR6 ;  /* 0x00002006083f75b2 */ /* 0x0000a20008000100 */
[----:B------:R0:W3:Y:S01]  /*0250*/  SYNCS.EXCH.64 URZ, [UR8+0x8], UR4 ;  /* 0x00000804083f75b2 */ /* 0x0000e20008000100 */
[----:B------:R0:W4:Y:S01]  /*0260*/  SYNCS.EXCH.64 URZ, [UR8+0x28], UR6 ;  /* 0x00002806083f75b2 */ /* 0x0001220008000100 */
[----:B------:R0:W0:Y:S01]  /*0270*/  SYNCS.EXCH.64 URZ, [UR8+0x10], UR4 ;  /* 0x00001004083f75b2 */ /* 0x0000220008000100 */
[----:B------:R0:W0:Y:S01]  /*0280*/  SYNCS.EXCH.64 URZ, [UR8+0x30], UR6 ;  /* 0x00003006083f75b2 */ /* 0x0000220008000100 */
[----:B------:R0:W0:Y:S01]  /*0290*/  SYNCS.EXCH.64 URZ, [UR8+0x18], UR4 ;  /* 0x00001804083f75b2 */ /* 0x0000220008000100 */
[----:B------:R0:W0:Y:S01]  /*02a0*/  SYNCS.EXCH.64 URZ, [UR8+0x38], UR6 ;  /* 0x00003806083f75b2 */ /* 0x0000220008000100 */
[----:B------:R-:W-:Y:S01]  /*02b0*/  NOP ;  /* 0x0000000000007918 */ /* 0x000fe20000000000 */
.L_x_2:
[----:B------:R-:W5:Y:S01]  /*02c0*/  SHFL.IDX PT, R0, R0, RZ, 0x1f ;  /* 0x00001fff00007589 */ /* 0x000f6200000e0000 */
[----:B------:R-:W-:Y:S01]  /*02d0*/  ELECT P0, URZ, PT ;  /* 0x00000000003f782f */ /* 0x000fe20003800000 */
[----:B------:R-:W1:Y:S01]  /*02e0*/  LDC R2, c[0x0][0x65c] ;  /* 0x00019700ff027b82 */ /* 0x000e620000000800 */
[----:B0-----:R-:W-:Y:S01]  /*02f0*/  UMOV UR4, 0x20 ;  /* 0x0000002000047882 */ /* 0x001fe20000000000 */
[----:B------:R-:W0:Y:S01]  /*0300*/  S2R R3, SR_CTAID.Y ;  /* 0x0000000000037919 */ /* 0x000e220000002600 */
[----:B------:R-:W-:Y:S01]  /*0310*/  NOP ;  /* 0x0000000000007918 */ /* 0x000fe20000000000 */
[----:B------:R-:W-:Y:S01]  /*0320*/  ISETP.NE.AND P2, PT, R10, RZ, PT ;  /* 0x000000ff0a00720c */ /* 0x000fe20003f45270 */
[----:B------:R-:W-:Y:S01]  /*0330*/  NOP ;  /* 0x0000000000007918 */ /* 0x000fe20000000000 */
[----:B------:R-:W2:Y:S01]  /*0340*/  S2R R6, SR_CTAID.X ;  /* 0x0000000000067919 */ /* 0x000ea20000002500 */
[----:B------:R-:W-:Y:S02]  /*0350*/  LOP3.LUT R7, R7, 0xfffff7ff, RZ, 0xc0, !PT ;  /* 0xfffff7ff07077812 */ /* 0x000fe400078ec0ff */
[----:B-----5:R-:W-:-:S02]  /*0360*/  ISETP.NE.OR P0, PT, R0, RZ, !P0 ;  /* 0x000000ff0000720c */ /* 0x020fc40004705670 */
[----:B-1----:R-:W-:Y:S02]  /*0370*/  ISETP.NE.AND P3, PT, R2, 0x1, PT ;  /* 0x000000010200780c */ /* 0x002fe40003f65270 */
[----:B------:R-:W-:-:S04]  /*0380*/  SHF.R.S32.HI R0, RZ, 0x1f, R5 ;  /* 0x0000001fff007819 */ /* 0x000fc80000011405 */
[----:B------:R-:W-:-:S04]  /*0390*/  LEA.HI R0, R0, R5, RZ, 0x2 ;  /* 0x0000000500007211 */ /* 0x000fc800078f10ff */
[----:B------:R-:W-:Y:S01]  /*03a0*/  LOP3.LUT R0, R0, 0xfffffffc, RZ, 0xc0, !PT ;  /* 0xfffffffc00007812 */ /* 0x000fe200078ec0ff */
[----:B------:R-:W-:Y:S01]  /*03b0*/  VOTEU.ALL UP0, P0 ;  /* 0x00000000003f7886 */ /* 0x000fe20000000000 */
[----:B------:R-:W-:Y:S01]  /*03c0*/  VOTEU.ALL UP1, P0 ;  /* 0x00000000003f7886 */ /* 0x000fe20000020000 */
[----:B------:R-:W2:Y:S01]  /*03d0*/  @P3 LDC R17, c[0x0][0x10] ;  /* 0x00000400ff113b82 */ /* 0x000ea20000000800 */
[----:B------:R-:W-:Y:S01]  /*03e0*/  @P3 LOP3.LUT R7, R7, 0x800, RZ, 0xfc, !PT ;  /* 0x0000080007073812 */ /* 0x000fe200078efcff */
[----:B------:R-:W-:Y:S01]  /*03f0*/  IMAD.IADD R0, R5, 0x1, -R0 ;  /* 0x0000000105007824 */ /* 0x000fe200078e0a00 */
[----:B------:R-:W-:Y:S01]  /*0400*/  @!UP0 UMOV UR6, 0x400 ;  /* 0x0000040000068882 */ /* 0x000fe20000000000 */
[----:B------:R-:W-:-:S04]  /*0410*/  @!UP0 UIADD3 UR4, -UR4, 0x100000, URZ ;  /* 0x0010000004048890 */ /* 0x000fc8000fffe13f */
[----:B------:R-:W-:Y:S02]  /*0420*/  @!UP0 USHF.L.U32 UR5, UR4, 0xb, URZ ;  /* 0x0000000b04058899 */ /* 0x000fe4000800063f */
[----:B------:R-:W-:Y:S01]  /*0430*/  @!UP0 USHF.L.U32 UR4, UR4, 0x1, URZ ;  /* 0x0000000104048899 */ /* 0x000fe2000800063f */
[----:B0-----:R-:W-:Y:S01]  /*0440*/  @P3 IMAD.MOV.U32 R8, RZ, RZ, R3 ;  /* 0x000000ffff083224 */ /* 0x001fe200078e0003 */
[----:B------:R-:W-:Y:S01]  /*0450*/  ISETP.NE.AND P1, PT, R0, 0x3, PT ;  /* 0x000000030000780c */ /* 0x000fe20003f25270 */
[----:B------:R-:W0:Y:S01]  /*0460*/  @!UP0 S2UR UR7, SR_CgaCtaId ;  /* 0x00000000000789c3 */ /* 0x000e220000008800 */
[----:B------:R-:W-:Y:S02]  /*0470*/  @P3 IMAD.MOV.U32 R9, RZ, RZ, RZ ;  /* 0x000000ffff093224 */ /* 0x000fe400078e00ff */
[----:B------:R-:W-:Y:S02]  /*0480*/  IMAD.MOV.U32 R7, RZ, RZ, RZ ;  /* 0x000000ffff077224 */ /* 0x000fe400078e00ff */
[----:B------:R-:W-:-:S03]  /*0490*/  @P3 IMAD.MOV.U32 R5, RZ, RZ, RZ ;  /* 0x000000ffff053224 */ /* 0x000fc600078e00ff */
[----:B------:R-:W1:Y:S01]  /*04a0*/  @!P3 LDC R11, c[0x0][0xc] ;  /* 0x00000300ff0bbb82 */ /* 0x000e620000000800 */
[----:B--2---:R-:W-:-:S04]  /*04b0*/  @P3 IMAD.WIDE.U32 R16, R6, R17, R8 ;  /* 0x0000001106103225 */ /* 0x004fc800078e0008 */
[----:B------:R-:W-:Y:S01]  /*04c0*/  @P3 IMAD.IADD R17, R17, 0x1, R5 ;  /* 0x0000000111113824 */ /* 0x000fe200078e0205 */
[----:B------:R-:W-:Y:S01]  /*04d0*/  LOP3.LUT R5, R4, 0x7f, RZ, 0xc0, !PT ;  /* 0x0000007f04057812 */ /* 0x000fe200078ec0ff */
[----:B0-----:R-:W-:Y:S01]  /*04e0*/  @!UP0 ULEA UR8, UR7, UR6, 0x18 ;  /* 0x0000000607088291 */ /* 0x001fe2000f8ec03f */
[----:B------:R-:W-:Y:S02]  /*04f0*/  VOTEU.ALL UP0, P0 ;  /* 0x00000000003f7886 */ /* 0x000fe40000000000 */
[----:B------:R-:W-:Y:S01]  /*0500*/  ULDC UR6, c[0x0][0xc] ;  /* 0x0000030000067ab9 */ /* 0x000fe20000000800 */
[----:B------:R-:W-:Y:S01]  /*0510*/  ISETP.EQ.OR P0, PT, R0, RZ, !P1 ;  /* 0x000000ff0000720c */ /* 0x000fe20004f02670 */
[----:B------:R-:W-:-:S03]  /*0520*/  ULDC UR7, c[0x0][0x10] ;  /* 0x0000040000077ab9 */ /* 0x000fc60000000800 */
[C---:B------:R-:W-:Y:S01]  /*0530*/  ISETP.EQ.AND P0, PT, R10.reuse, RZ, P0 ;  /* 0x000000ff0a00720c */ /* 0x040fe20000702270 */
[----:B------:R-:W-:Y:S02]  /*0540*/  VIADD R10, R10, 0xffffffff ;  /* 0xffffffff0a0a7836 */ /* 0x000fe40000000000 */
[----:B-1----:R-:W-:Y:S01]  /*0550*/  @!P3 IMAD.WIDE.U32 R8, R11, R3, R6 ;  /* 0x000000030b08b225 */ /* 0x002fe200078e0006 */
[----:B------:R-:W0:Y:S02]  /*0560*/  FENCE.VIEW.ASYNC.S ;  /* 0x00000000000073c6 */ /* 0x000e240000000000 */
[----:B0-----:R-:W3:Y:S01]  /*0570*/  @!UP0 SYNCS.EXCH.64 URZ, [UR8+0x50], UR4 ;  /* 0x00005004083f85b2 */ /* 0x001ee20008000100 */
[----:B------:R-:W-:Y:S02]  /*0580*/  SEL R18, RZ, 0x1, !P0 ;  /* 0x00000001ff127807 */ /* 0x000fe40004000000 */
[----:B------:R-:W-:Y:S01]  /*0590*/  ISETP.GE.U32.AND P1, PT, R10, 0x2, PT ;  /* 0x000000020a00780c */ /* 0x000fe20003f26070 */
[----:B------:R-:W-:-:S02]  /*05a0*/  @!P3 IMAD.MOV.U32 R16, RZ, RZ, R8 ;  /* 0x000000ffff10b224 */ /* 0x000fc400078e0008 */
[----:B------:R-:W-:Y:S01]  /*05b0*/  @!P3 IMAD.MOV.U32 R17, RZ, RZ, R9 ;  /* 0x000000ffff11b224 */ /* 0x000fe200078e0009 */
[----:B------:R-:W-:Y:S01]  /*05c0*/  SEL R18, R18, 0x2, P1 ;  /* 0x0000000212127807 */ /* 0x000fe20000800000 */
[----:B------:R0:W3:Y:S01]  /*05d0*/  @!UP1 SYNCS.EXCH.64 URZ, [UR8+0x58], UR4 ;  /* 0x00005804083f95b2 */ /* 0x0000e20008000100 */
[----:B------:R-:W-:Y:S01]  /*05e0*/  NOP ;  /* 0x0000000000007918 */ /* 0x000fe20000000000 */
[----:B0-----:R-:W-:-:S03]  /*05f0*/  UIMAD.WIDE.U32 UR4, UR6, UR7, URZ ;  /* 0x00000007060472a5 */ /* 0x001fc6000f8e003f */
[----:B------:R-:W-:Y:S02]  /*0600*/  ULDC UR6, c[0x0][0x14] ;  /* 0x0000050000067ab9 */ /* 0x000fe40000000800 */
[----:B------:R-:W-:Y:S02]  /*0610*/  UIMAD.WIDE.U32 UR38, UR4, UR6, URZ ;  /* 0x00000006042672a5 */ /* 0x000fe4000f8e003f */
[----:B------:R-:W-:-:S04]  /*0620*/  UIMAD UR41, UR5, UR6, URZ ;  /* 0x00000006052972a4 */ /* 0x000fc8000f8e023f */
[----:B------:R-:W-:Y:S01]  /*0630*/  UIADD3 UR41, UR39, UR41, URZ ;  /* 0x0000002927297290 */ /* 0x000fe2000fffe03f */
[----:B---34-:R-:W-:Y:S06]  /*0640*/  BAR.SYNC.DEFER_BLOCKING 0x0 ;  /* 0x0000000000007b1d */ /* 0x018fec0000010000 */
[----:B------:R-:W-:Y:S05]  /*0650*/  @!P2 BRA `(.L_x_3) ;  /* 0x0000007000fca947 */ /* 0x000fea0003800000 */
[----:B------:R-:W-:-:S13]  /*0660*/  ISETP.GT.U32.AND P0, PT, R10, 0x1, PT ;  /* 0x000000010a00780c */ /* 0x000fda0003f04070 */
[----:B------:R-:W-:Y:S05]  /*0670*/  @P0 EXIT ;  /* 0x000000000000094d */ /* 0x000fea0003800000 */
[----:B------:R-:W-:Y:S01]  /*0680*/  ULDC.64 UR4, c[0x0][0x650] ;  /* 0x0001940000047ab9 */ /* 0x000fe20000000a00 */
[----:B------:R-:W-:Y:S01]  /*0690*/  PRMT R0, RZ, 0x7610, R0 ;  /* 0x00007610ff007816 */ /* 0x000fe20000000000 */
[----:B------:R-:W-:Y:S01]  /*06a0*/  IMAD.MOV.U32 R109, RZ, RZ, -0x1 ;  /* 0xffffffffff6d7424 */ /* 0x000fe200078e00ff */
[----:B------:R-:W-:Y:S01]  /*06b0*/  ISETP.GE.U32.AND P0, PT, R16, UR4, PT ;  /* 0x0000000410007c0c */ /* 0x000fe2000bf06070 */
[----:B------:R-:W-:Y:S02]  /*06c0*/  IMAD.MOV.U32 R101, RZ, RZ, -0x1 ;  /* 0xffffffffff657424 */ /* 0x000fe400078e00ff */
[----:B------:R-:W-:Y:S01]  /*06d0*/  IMAD.MOV.U32 R19, RZ, RZ, -0x1 ;  /* 0xffffffffff137424 */ /* 0x000fe200078e00ff */
[----:B------:R-:W-:-:S13]  /*06e0*/  ISETP.GE.U32.AND.EX P0, PT, R17, UR5, PT, P0 ;  /* 0x0000000511007c0c */ /* 0x000fda000bf06100 */
[----:B------:R-:W-:Y:S05]  /*06f0*/  @P0 BRA `(.L_x_4) ;  /* 0x0000000400580947 */ /* 0x000fea0003800000 */
[----:B------:R-:W0:Y:S01]  /*0700*/  LDC.64 R20, c[0x0][0x628] ;  /* 0x00018a00ff147b82 */ /* 0x000e220000000a00 */
[----:B------:R-:W-:Y:S02]  /*0710*/  IMAD.MOV.U32 R8, RZ, RZ, R16 ;  /* 0x000000ffff087224 */ /* 0x000fe400078e0010 */
[----:B------:R-:W-:-:S05]  /*0720*/  IMAD.MOV.U32 R9, RZ, RZ, R17 ;  /* 0x000000ffff097224 */ /* 0x000fca00078e0011 */
[----:B------:R-:W1:Y:S08]  /*0730*/  LDC R0, c[0x0][0x630] ;  /* 0x00018c00ff007b82 */ /* 0x000e700000000800 */
[----:B------:R-:W2:Y:S01]  /*0740*/  LDC.64 R22, c[0x0][0x620] ;  /* 0x00018800ff167b82 */ /* 0x000ea20000000a00 */
[----:B0-----:R-:W-:-:S04]  /*0750*/  ISETP.NE.U32.AND P0, PT, R20, RZ, PT ;  /* 0x000000ff1400720c */ /* 0x001fc80003f05070 */
[----:B------:R-:W-:-:S13]  /*0760*/  ISETP.NE.AND.EX P0, PT, R21, RZ, PT, P0 ;  /* 0x000000ff1500720c */ /* 0x000fda0003f05300 */
[----:B-12---:R-:W-:Y:S05]  /*0770*/  @!P0 BRA `(.L_x_5) ;  /* 0x0000000000288947 */ /* 0x006fea0003800000 */
[----:B------:R-:W0:Y:S02]  /*0780*/  LDC R13, c[0x0][0x634] ;  /* 0x00018d00ff0d7b82 */ /* 0x000e240000000800 */
[----:B0-----:R-:W-:-:S05]  /*0790*/  IADD3 R13, P0, R16, R13, RZ ;  /* 0x0000000d100d7210 */ /* 0x001fca0007f1e0ff */
[----:B------:R-:W-:-:S04]  /*07a0*/  IMAD.X R15, RZ, RZ, R17, P0 ;  /* 0x000000ffff0f7224 */ /* 0x000fc800000e0611 */
[----:B------:R-:W-:-:S04]  /*07b0*/  IMAD.WIDE.U32 R8, R15, R20, RZ ;  /* 0x000000140f087225 */ /* 0x000fc800078e00ff */
[----:B------:R-:W-:-:S04]  /*07c0*/  IMAD.WIDE.U32 R10, P0, R13, R21, R8 ;  /* 0x000000150d0a7225 */ /* 0x000fc80007800008 */
[----:B------:R-:W-:-:S04]  /*07d0*/  IMAD.WIDE.U32 R8, R13, R20, RZ ;  /* 0x000000140d087225 */ /* 0x000fc800078e00ff */
[----:B------:R-:W-:Y:S01]  /*07e0*/  IMAD.X R13, RZ, RZ, RZ, P0 ;  /* 0x000000ffff0d7224 */ /* 0x000fe200000e06ff */
[----:B------:R-:W-:Y:S01]  /*07f0*/  IADD3 RZ, P0, R9, R10, RZ ;  /* 0x0000000a09ff7210 */ /* 0x000fe20007f1e0ff */
[----:B------:R-:W-:-:S04]  /*0800*/  IMAD.MOV.U32 R12, RZ, RZ, R11 ;  /* 0x000000ffff0c7224 */ /* 0x000fc800078e000b */
[----:B------:R-:W-:-:S08]  /*0810*/  IMAD.WIDE.U32.X R8, R15, R21, R12, P0 ;  /* 0x000000150f087225 */ /* 0x000fd000000e040c */
.L_x_5:
[-CC-:B------:R-:W-:Y:S01]  /*0820*/  SHF.R.U64 R25, R8, R0.reuse, R9.reuse ;  /* 0x0000000008197219 */ /* 0x180fe20000001209 */
[----:B------:R-:W0:Y:S01]  /*0830*/  LDC R12, c[0x0][0x618] ;  /* 0x00018600ff0c7b82 */ /* 0x000e220000000800 */
[----:B------:R-:W-:Y:S01]  /*0840*/  SHF.R.U32.HI R7, RZ, R0, R9 ;  /* 0x00000000ff077219 */ /* 0x000fe20000011609 */
[----:B------:R-:W-:Y:S01]  /*0850*/  ULDC UR4, c[0x0][0x150] ;  /* 0x0000540000047ab9 */ /* 0x000fe20000000800 */
[----:B------:R-:W-:Y:S02]  /*0860*/  IADD3 R11, P0, RZ, -R25, RZ ;  /* 0x80000019ff0b7210 */ /* 0x000fe40007f1e0ff */
[----:B------:R-:W-:-:S03]  /*0870*/  I2FP.F32.U32 R0, R6 ;  /* 0x0000000600007245 */ /* 0x000fc60000201000 */
[----:B------:R-:W1:Y:S01]  /*0880*/  LDC.64 R30, c[0x0][0x640] ;  /* 0x00019000ff1e7b82 */ /* 0x000e620000000a00 */
[----:B------:R-:W-:Y:S02]  /*0890*/  IMAD.X R13, RZ, RZ, ~R7, P0 ;  /* 0x000000ffff0d7224 */ /* 0x000fe400000e0e07 */
[----:B------:R-:W-:Y:S01]  /*08a0*/  FMUL R0, R0, UR4 ;  /* 0x0000000400007c20 */ /* 0x000fe20008400000 */
[----:B------:R-:W-:Y:S01]  /*08b0*/  IMAD.WIDE.U32 R8, R11, R22, R16 ;  /* 0x000000160b087225 */ /* 0x000fe200078e0010 */
[----:B------:R-:W-:-:S03]  /*08c0*/  ULDC UR4, c[0x0][0x154] ;  /* 0x0000550000047ab9 */ /* 0x000fc60000000800 */
[----:B------:R-:W-:Y:S01]  /*08d0*/  IMAD R10, R13, R22, RZ ;  /* 0x000000160d0a7224 */ /* 0x000fe200078e02ff */
[----:B------:R-:W2:Y:S01]  /*08e0*/  LDC R7, c[0x0][0x144] ;  /* 0x00005100ff077b82 */ /* 0x000ea20000000800 */
[----:B------:R-:W3:Y:S02]  /*08f0*/  F2I.U32.TRUNC.NTZ R0, R0 ;  /* 0x0000000000007305 */ /* 0x000ee4000020f000 */
[----:B------:R-:W-:-:S04]  /*0900*/  IMAD R11, R11, R23, R10 ;  /* 0x000000170b0b7224 */ /* 0x000fc800078e020a */
[----:B------:R-:W-:Y:S01]  /*0910*/  IMAD.IADD R9, R9, 0x1, R11 ;  /* 0x0000000109097824 */ /* 0x000fe200078e020b */
[----:B------:R-:W4:Y:S01]  /*0920*/  LDC R24, c[0x0][0x608] ;  /* 0x00018200ff187b82 */ /* 0x000f220000000800 */
[----:B------:R-:W-:-:S03]  /*0930*/  IMAD.MOV.U32 R11, RZ, RZ, -0x1 ;  /* 0xffffffffff0b7424 */ /* 0x000fc600078e00ff */
[-CC-:B0-----:R-:W-:Y:S02]  /*0940*/  SHF.R.U64 R22, R8, R12.reuse, R9.reuse ;  /* 0x0000000c08167219 */ /* 0x181fe40000001209 */
[----:B------:R-:W-:Y:S02]  /*0950*/  I2FP.F32.U32 R8, R3 ;  /* 0x0000000300087245 */ /* 0x000fe40000201000 */
[----:B------:R-:W0:Y:S01]  /*0960*/  LDC R28, c[0x0][0x658] ;  /* 0x00019600ff1c7b82 */ /* 0x000e220000000800 */
[----:B-1----:R-:W-:Y:S01]  /*0970*/  ISETP.NE.U32.AND P0, PT, R30, RZ, PT ;  /* 0x000000ff1e00720c */ /* 0x002fe20003f05070 */
[----:B---3--:R-:W-:Y:S02]  /*0980*/  IMAD.MOV R10, RZ, RZ, -R0 ;  /* 0x000000ffff0a7224 */ /* 0x008fe400078e0a00 */
[----:B------:R-:W-:Y:S01]  /*0990*/  FMUL R8, R8, UR4 ;  /* 0x0000000408087c20 */ /* 0x000fe20008400000 */
[----:B------:R-:W-:Y:S02]  /*09a0*/  SHF.R.U32.HI R9, RZ, R12, R9 ;  /* 0x0000000cff097219 */ /* 0x000fe40000011609 */
[----:B------:R-:W-:Y:S01]  /*09b0*/  ISETP.NE.AND.EX P0, PT, R31, RZ, PT, P0 ;  /* 0x000000ff1f00720c */ /* 0x000fe20003f05300 */
[----:B------:R1:W3:Y:S01]  /*09c0*/  F2I.U32.TRUNC.NTZ R15, R8 ;  /* 0x00000008000f7305 */ /* 0x0002e2000020f000 */
[----:B------:R-:W1:Y:S01]  /*09d0*/  LDC R20, c[0x0][0x148] ;  /* 0x00005200ff147b82 */ /* 0x000e620000000800 */
[----:B--2---:R-:W-:-:S07]  /*09e0*/  IMAD R0, R7, R10, R6 ;  /* 0x0000000a07007224 */ /* 0x004fce00078e0206 */
[----:B------:R-:W2:Y:S01]  /*09f0*/  LDC R26, c[0x0][0x600] ;  /* 0x00018000ff1a7b82 */ /* 0x000ea20000000800 */
[-CC-:B----4-:R-:W-:Y:S02]  /*0a00*/  SHF.R.U64 R32, R22, R24.reuse, R9.reuse ;  /* 0x0000001816207219 */ /* 0x190fe40000001209 */
[----:B------:R-:W-:Y:S01]  /*0a10*/  SHF.R.U32.HI R7, RZ, R24, R9 ;  /* 0x00000018ff077219 */ /* 0x000fe20000011609 */
[----:B------:R-:W-:-:S04]  /*0a20*/  IMAD.MOV.U32 R9, RZ, RZ, 0x1 ;  /* 0x00000001ff097424 */ /* 0x000fc800078e00ff */
[----:B------:R-:W4:Y:S01]  /*0a30*/  LDC R21, c[0x0][0x648] ;  /* 0x00019200ff157b82 */ /* 0x000f220000000800 */
[-C--:B0-----:R-:W-:Y:S02]  /*0a40*/  SHF.L.U32 R6, R11, R28.reuse, RZ ;  /* 0x0000001c0b067219 */ /* 0x081fe400000006ff */
[--C-:B------:R-:W-:Y:S02]  /*0a50*/  SHF.R.U64 R24, R32, R28, R7.reuse ;  /* 0x0000001c20187219 */ /* 0x100fe40000001207 */
[----:B------:R-:W-:Y:S02]  /*0a60*/  LOP3.LUT R13, RZ, R6, RZ, 0x33, !PT ;  /* 0x00000006ff0d7212 */ /* 0x000fe400078e33ff */
[-C--:B------:R-:W-:Y:S01]  /*0a70*/  SHF.R.U32.HI R7, RZ, R28.reuse, R7 ;  /* 0x0000001cff077219 */ /* 0x080fe20000011607 */
[----:B------:R-:W0:Y:S01]  /*0a80*/  LDC R23, c[0x0][0x638] ;  /* 0x00018e00ff177b82 */ /* 0x000e220000000800 */
[----:B------:R-:W-:Y:S01]  /*0a90*/  SHF.L.U32 R12, R9, R28, RZ ;  /* 0x0000001c090c7219 */ /* 0x000fe200000006ff */
[----:B------:R-:W-:-:S06]  /*0aa0*/  IMAD.MOV.U32 R6, RZ, RZ, R24 ;  /* 0x000000ffff067224 */ /* 0x000fcc00078e0018 */
[----:B------:R-:W0:Y:S01]  /*0ab0*/  LDC R109, c[0x0][0x610] ;  /* 0x00018400ff6d7b82 */ /* 0x000e220000000800 */
[----:B-1-3--:R-:W-:Y:S05]  /*0ac0*/  @!P0 BRA `(.L_x_6) ;  /* 0x0000000000288947 */ /* 0x00afea0003800000 */
[----:B------:R-:W1:Y:S02]  /*0ad0*/  LDC R11, c[0x0][0x64c] ;  /* 0x00019300ff0b7b82 */ /* 0x000e640000000800 */
[----:B-1----:R-:W-:-:S05]  /*0ae0*/  IADD3 R11, P0, R24, R11, RZ ;  /* 0x0000000b180b7210 */ /* 0x002fca0007f1e0ff */
        /* <DEDUP_REMOVED lines=8> */
.L_x_6:
[----:B----4-:R-:W-:Y:S01]  /*0b70*/  SHF.R.U64 R6, R6, R21, R7 ;  /* 0x0000001506067219 */ /* 0x010fe20000001207 */
[----:B--2---:R-:W-:Y:S01]  /*0b80*/  VIADD R7, R26, 0xffffffff ;  /* 0xffffffff1a077836 */ /* 0x004fe20000000000 */
[----:B------:R-:W-:Y:S01]  /*0b90*/  LOP3.LUT R13, R32, R13, RZ, 0xc0, !PT ;  /* 0x0000000d200d7212 */ /* 0x000fe200078ec0ff */
[----:B------:R-:W-:Y:S02]  /*0ba0*/  IMAD.MOV R15, RZ, RZ, -R15 ;  /* 0x000000ffff0f7224 */ /* 0x000fe400078e0a0f */
[----:B------:R-:W-:Y:S02]  /*0bb0*/  IMAD.MOV R8, RZ, RZ, -R6 ;  /* 0x000000ffff087224 */ /* 0x000fe400078e0a06 */
[----:B------:R-:W-:Y:S01]  /*0bc0*/  IMAD R13, R12, R6, R13 ;  /* 0x000000060c0d7224 */ /* 0x000fe200078e020d */
[----:B------:R-:W-:Y:S01]  /*0bd0*/  LOP3.LUT R6, R22, R7, RZ, 0xc0, !PT ;  /* 0x0000000716067212 */ /* 0x000fe200078ec0ff */
[----:B------:R-:W-:Y:S02]  /*0be0*/  @P3 IMAD R0, R20, R15, R3 ;  /* 0x0000000f14003224 */ /* 0x000fe400078e0203 */
[----:B0-----:R-:W-:-:S02]  /*0bf0*/  IMAD R3, R8, R23, R24 ;  /* 0x0000001708037224 */ /* 0x001fc400078e0218 */
[----:B------:R-:W-:Y:S02]  /*0c00*/  IMAD R109, R13, R109, R0 ;  /* 0x0000006d0d6d7224 */ /* 0x000fe400078e0200 */
[----:B------:R-:W-:Y:S02]  /*0c10*/  IMAD R6, R3, R26, R6 ;  /* 0x0000001a03067224 */ /* 0x000fe400078e0206 */
[----:B------:R-:W-:Y:S02]  /*0c20*/  IMAD.MOV.U32 R0, RZ, RZ, 0x1 ;  /* 0x00000001ff007424 */ /* 0x000fe400078e00ff */
[----:B------:R-:W-:Y:S01]  /*0c30*/  IMAD.MOV.U32 R19, RZ, RZ, R25 ;  /* 0x000000ffff137224 */ /* 0x000fe200078e0019 */
[----:B------:R-:W-:Y:S02]  /*0c40*/  SEL R101, R6, R109, !P3 ;  /* 0x0000006d06657207 */ /* 0x000fe40005800000 */
[----:B------:R-:W-:-:S07]  /*0c50*/  SEL R109, R109, R6, !P3 ;  /* 0x000000066d6d7207 */ /* 0x000fce0005800000 */
.L_x_4:
[----:B------:R-:W-:-:S08]  /*0c60*/  NOP ;  /* 0x0000000000007918 */ /* 0x000fd00000000000 */
[----:B------:R-:W0:Y:S02]  /*0c70*/  USETMAXREG.TRY_ALLOC.CTAPOOL UP0, 0xe8 ;  /* 0x000000e8000079c8 */ /* 0x000e240008000600 */
[----:B0-----:R-:W-:-:S13]  /*0c80*/  PLOP3.LUT P0, PT, PT, PT, UP0, 0x80, 0x0 ;  /* 0x000000000000781c */ /* 0x001fda0003f0f008 */
[----:B------:R-:W-:Y:S05]  /*0c90*/  @!P0 BRA `(.L_x_4) ;  /* 0xfffffffc00f08947 */ /* 0x000fea000383ffff */
[----:B------:R-:W-:Y:S01]  /*0ca0*/  ULDC.64 UR4, c[0x0][0x598] ;  /* 0x0001660000047ab9 */ /* 0x000fe20000000a00 */
[----:B------:R-:W-:Y:S01]  /*0cb0*/  ULDC.64 UR36, c[0x0][0x208] ;  /* 0x0000820000247ab9 */ /* 0x000fe20000000a00 */
[----:B------:R-:W-:-:S04]  /*0cc0*/  ISETP.NE.U32.AND P0, PT, RZ, UR4, PT ;  /* 0x00000004ff007c0c */ /* 0x000fc8000bf05070 */
[----:B------:R-:W-:-:S13]  /*0cd0*/  ISETP.NE.AND.EX P0, PT, RZ, UR5, PT, P0 ;  /* 0x00000005ff007c0c */ /* 0x000fda000bf05300 */
[----:B------:R-:W-:Y:S05]  /*0ce0*/  @!P0 BRA `(.L_x_7) ;  /* 0x00000000001c8947 */ /* 0x000fea0003800000 */
[----:B------:R-:W0:Y:S02]  /*0cf0*/  LDC.64 R6, c[0x0][0x598] ;  /* 0x00016600ff067b82 */ /* 0x000e240000000a00 */
[----:B0-----:R-:W2:Y:S02]  /*0d00*/  LDG.E.64 R6, desc[UR36][R6.64] ;  /* 0x0000002406067981 */ /* 0x001ea4000c1e1b00 */
[----:B--2---:R-:W-:-:S04]  /*0d10*/  ISETP.NE.U32.AND P0, PT, R6, RZ, PT ;  /* 0x000000ff0600720c */ /* 0x004fc80003f05070 */
[----:B------:R-:W-:-:S13]  /*0d20*/  ISETP.NE.AND.EX P0, PT, R7, RZ, PT, P0 ;  /* 0x000000ff0700720c */ /* 0x000fda0003f05300 */
[----:B------:R-:W-:Y:S05]  /*0d30*/  @!P0 BRA `(.L_x_7) ;  /* 0x0000000000088947 */ /* 0x000fea0003800000 */
[----:B------:R0:W5:Y:S01]  /*0d40*/  LD.E R88, desc[UR36][R6.64] ;  /* 0x0000002406587980 */ /* 0x000162000c101900 */
[----:B------:R-:W-:Y:S05]  /*0d50*/  BRA `(.L_x_8) ;  /* 0x0000000000247947 */ /* 0x000fea0003800000 */
.L_x_7:
[----:B------:R-:W-:Y:S02]  /*0d60*/  ULDC.64 UR4, c[0x0][0x588] ;  /* 0x0001620000047ab9 */ /* 0x000fe40000000a00 */
[----:B------:R-:W-:-:S04]  /*0d70*/  ISETP.NE.U32.AND P0, PT, RZ, UR4, PT ;  /* 0x00000004ff007c0c */ /* 0x000fc8000bf05070 */
[----:B------:R-:W-:-:S13]  /*0d80*/  ISETP.NE.AND.EX P0, PT, RZ, UR5, PT, P0 ;  /* 0x00000005ff007c0c */ /* 0x000fda000bf05300 */
[----:B------:R-:W-:Y:S05]  /*0d90*/  @!P0 BRA `(.L_x_9) ;  /* 0x00000000000c8947 */ /* 0x000fea0003800000 */
[----:B------:R-:W0:Y:S02]  /*0da0*/  LDC.64 R88, c[0x0][0x588] ;  /* 0x00016200ff587b82 */ /* 0x000e240000000a00 */
[----:B0-----:R1:W5:Y:S01]  /*0db0*/  LDG.E R88, desc[UR36][R88.64] ;  /* 0x0000002458587981 */ /* 0x001362000c1e1900 */
[----:B------:R-:W-:Y:S05]  /*0dc0*/  BRA `(.L_x_8) ;  /* 0x0000000000087947 */ /* 0x000fea0003800000 */
.L_x_9:
[----:B------:R-:W-:Y:S02]  /*0dd0*/  ULDC UR4, c[0x0][0x580] ;  /* 0x0001600000047ab9 */ /* 0x000fe40000000800 */
[----:B------:R-:W-:-:S07]  /*0de0*/  IMAD.U32 R88, RZ, RZ, UR4 ;  /* 0x00000004ff587e24 */ /* 0x000fce000f8e00ff */
.L_x_8:
[----:B------:R-:W-:Y:S02]  /*0df0*/  ULDC.64 UR4, c[0x0][0x5a0] ;  /* 0x0001680000047ab9 */ /* 0x000fe40000000a00 */
[----:B------:R-:W-:-:S04]  /*0e00*/  ISETP.NE.U32.AND P0, PT, RZ, UR4, PT ;  /* 0x00000004ff007c0c */ /* 0x000fc8000bf05070 */
[----:B------:R-:W-:-:S13]  /*0e10*/  ISETP.NE.AND.EX P0, PT, RZ, UR5, PT, P0 ;  /* 0x00000005ff007c0c */ /* 0x000fda000bf05300 */
[----:B------:R-:W-:Y:S05]  /*0e20*/  @!P0 BRA `(.L_x_10) ;  /* 0x00000000001c8947 */ /* 0x000fea0003800000 */
[----:B0-----:R-:W0:Y:S02]  /*0e30*/  LDC.64 R6, c[0x0][0x5a0] ;  /* 0x00016800ff067b82 */ /* 0x001e240000000a00 */
[----:B0-----:R-:W2:Y:S02]  /*0e40*/  LDG.E.64 R6, desc[UR36][R6.64] ;  /* 0x0000002406067981 */ /* 0x001ea4000c1e1b00 */
[----:B--2---:R-:W-:-:S04]  /*0e50*/  ISETP.NE.U32.AND P0, PT, R6, RZ, PT ;  /* 0x000000ff0600720c */ /* 0x004fc80003f05070 */
[----:B------:R-:W-:-:S13]  /*0e60*/  ISETP.NE.AND.EX P0, PT, R7, RZ, PT, P0 ;  /* 0x000000ff0700720c */ /* 0x000fda0003f05300 */
[----:B------:R-:W-:Y:S05]  /*0e70*/  @!P0 BRA `(.L_x_10) ;  /* 0x0000000000088947 */ /* 0x000fea0003800000 */
[----:B-1----:R0:W5:Y:S01]  /*0e80*/  LD.E R89, desc[UR36][R6.64] ;  /* 0x0000002406597980 */ /* 0x002162000c101900 */
[----:B------:R-:W-:Y:S05]  /*0e90*/  BRA `(.L_x_11) ;  /* 0x0000000000247947 */ /* 0x000fea0003800000 */
.L_x_10:
[----:B------:R-:W-:Y:S02]  /*0ea0*/  ULDC.64 UR4, c[0x0][0x590] ;  /* 0x0001640000047ab9 */ /* 0x000fe40000000a00 */
[----:B------:R-:W-:-:S04]  /*0eb0*/  ISETP.NE.U32.AND P0, PT, RZ, UR4, PT ;  /* 0x00000004ff007c0c */ /* 0x000fc8000bf05070 */
[----:B------:R-:W-:-:S13]  /*0ec0*/  ISETP.NE.AND.EX P0, PT, RZ, UR5, PT, P0 ;  /* 0x00000005ff007c0c */ /* 0x000fda000bf05300 */
[----:B------:R-:W-:Y:S05]  /*0ed0*/  @!P0 BRA `(.L_x_12) ;  /* 0x00000000000c8947 */ /* 0x000fea0003800000 */
[----:B0-----:R-:W1:Y:S02]  /*0ee0*/  LDC.64 R6, c[0x0][0x590] ;  /* 0x00016400ff067b82 */ /* 0x001e640000000a00 */
[----:B-1----:R1:W5:Y:S01]  /*0ef0*/  LDG.E R89, desc[UR36][R6.64] ;  /* 0x0000002406597981 */ /* 0x002362000c1e1900 */
[----:B------:R-:W-:Y:S05]  /*0f00*/  BRA `(.L_x_11) ;  /* 0x0000000000087947 */ /* 0x000fea0003800000 */
.L_x_12:
[----:B------:R-:W-:Y:S02]  /*0f10*/  ULDC UR4, c[0x0][0x584] ;  /* 0x0001610000047ab9 */ /* 0x000fe40000000800 */
[----:B-1----:R-:W-:-:S07]  /*0f20*/  IMAD.U32 R89, RZ, RZ, UR4 ;  /* 0x00000004ff597e24 */ /* 0x002fce000f8e00ff */
.L_x_11:
[----:B------:R-:W-:-:S13]  /*0f30*/  LOP3.LUT P0, RZ, R0, 0xff, RZ, 0xc0, !PT ;  /* 0x000000ff00ff7812 */ /* 0x000fda000780c0ff */
[----:B------:R-:W-:Y:S05]  /*0f40*/  @!P0 EXIT ;  /* 0x000000000000894d */ /* 0x000fea0003800000 */
[----:B------:R-:W2:Y:S01]  /*0f50*/  LDC R91, c[0x0][0x658] ;  /* 0x00019600ff5b7b82 */ /* 0x000ea20000000800 */
[----:B------:R-:W-:Y:S01]  /*0f60*/  ULDC.64 UR6, c[0x0][0x288] ;  /* 0x0000a20000067ab9 */ /* 0x000fe20000000a00 */
[----:B------:R-:W-:Y:S01]  /*0f70*/  LOP3.LUT R14, R14, 0x1, RZ, 0xc0, !PT ;  /* 0x000000010e0e7812 */ /* 0x000fe200078ec0ff */
[----:B------:R-:W-:Y:S01]  /*0f80*/  UIADD3 UR4, UR7, 0x7f, URZ ;  /* 0x0000007f07047890 */ /* 0x000fe2000fffe03f */
[----:B------:R-:W-:Y:S01]  /*0f90*/  SHF.R.U32.HI R0, RZ, 0x2, R4 ;  /* 0x00000002ff007819 */ /* 0x000fe20000011604 */
[----:B------:R-:W-:Y:S01]  /*0fa0*/  IMAD.U32 R3, RZ, RZ, UR6 ;  /* 0x00000006ff037e24 */ /* 0x000fe2000f8e00ff */
[----:B------:R-:W-:Y:S01]  /*0fb0*/  SHF.R.U32.HI R5, RZ, 0x1, R5 ;  /* 0x00000001ff057819 */ /* 0x000fe20000011605 */
[----:B------:R-:W-:Y:S01]  /*0fc0*/  USHF.R.S32.HI UR5, URZ, 0x1f, UR4 ;  /* 0x0000001f3f057899 */ /* 0x000fe20008011404 */
[----:B------:R-:W3:Y:S01]  /*0fd0*/  LDC.64 R94, c[0x0][0x5c8] ;  /* 0x00017200ff5e7b82 */ /* 0x000ee20000000a00 */
[----:B------:R-:W-:Y:S01]  /*0fe0*/  LOP3.LUT R90, R4, 0x3, RZ, 0xc0, !PT ;  /* 0x00000003045a7812 */ /* 0x000fe200078ec0ff */
[----:B01----:R-:W-:Y:S01]  /*0ff0*/  IMAD.SHL.U32 R7, R14, 0x40, RZ ;  /* 0x000000400e077824 */ /* 0x003fe200078e00ff */
[----:B------:R-:W-:Y:S01]  /*1000*/  LOP3.LUT R0, R0, 0x7, RZ, 0xc0, !PT ;  /* 0x0000000700007812 */ /* 0x000fe200078ec0ff */
[----:B------:R-:W-:Y:S01]  /*1010*/  ULEA.HI UR5, UR5, UR4, URZ, 0x7 ;  /* 0x0000000405057291 */ /* 0x000fe2000f8f383f */
[----:B------:R-:W-:Y:S01]  /*1020*/  LOP3.LUT R5, R5, 0x30, RZ, 0xc0, !PT ;  /* 0x0000003005057812 */ /* 0x000fe200078ec0ff */
[----:B------:R-:W-:Y:S01]  /*1030*/  IMAD R90, R90, -0x2, R3 ;  /* 0xfffffffe5a5a7824 */ /* 0x000fe200078e0203 */
[--C-:B------:R-:W-:Y:S01]  /*1040*/  LOP3.LUT R22, R7, 0x40, R0.reuse, 0xe2, !PT ;  /* 0x0000004007167812 */ /* 0x100fe200078ee200 */
[----:B------:R-:W0:Y:S01]  /*1050*/  LDC R98, c[0x0][0x600] ;  /* 0x00018000ff627b82 */ /* 0x000e220000000800 */
[----:B------:R-:W-:Y:S01]  /*1060*/  IADD3 R3, RZ, -R5, -R0 ;  /* 0x80000005ff037210 */ /* 0x000fe20007ffe800 */
[----:B------:R-:W-:Y:S01]  /*1070*/  IMAD.MOV.U32 R0, RZ, RZ, -0x1 ;  /* 0xffffffffff007424 */ /* 0x000fe200078e00ff */
[----:B------:R-:W-:Y:S01]  /*1080*/  USHF.R.S32.HI UR43, URZ, 0x7, UR5 ;  /* 0x000000073f2b7899 */ /* 0x000fe20008011405 */
[----:B------:R-:W-:Y:S01]  /*1090*/  IMAD.MOV.U32 R6, RZ, RZ, 0x1 ;  /* 0x00000001ff067424 */ /* 0x000fe200078e00ff */
[----:B------:R-:W-:Y:S01]  /*10a0*/  LOP3.LUT R97, R4, 0x80, RZ, 0xc0, !PT ;  /* 0x0000008004617812 */ /* 0x000fe200078ec0ff */
[----:B------:R-:W-:Y:S01]  /*10b0*/  IMAD R3, R14, -0x40, R3 ;  /* 0xffffffc00e037824 */ /* 0x000fe200078e0203 */
[----:B------:R-:W-:Y:S01]  /*10c0*/  UISETP.LT.AND UP0, UPT, UR43, 0x1, UPT ;  /* 0x000000012b00788c */ /* 0x000fe2000bf01270 */
[----:B--2---:R-:W-:Y:S01]  /*10d0*/  SHF.L.U32 R0, R0, R91, RZ ;  /* 0x0000005b00007219 */ /* 0x004fe200000006ff */
[----:B------:R-:W-:Y:S01]  /*10e0*/  ULDC UR4, c[0x0][0x284] ;  /* 0x0000a10000047ab9 */ /* 0x000fe20000000800 */
[----:B------:R-:W-:Y:S01]  /*10f0*/  LOP3.LUT R22, R22, R5, RZ, 0xfc, !PT ;  /* 0x0000000516167212 */ /* 0x000fe200078efcff */
[----:B------:R-:W-:Y:S01]  /*1100*/  USEL UR44, UR43, 0x1, UP0 ;  /* 0x000000012b2c7887 */ /* 0x000fe20008000000 */
[----:B------:R-:W-:Y:S01]  /*1110*/  SHF.L.U32 R91, R6, R91, RZ ;  /* 0x0000005b065b7219 */ /* 0x000fe200000006ff */
[----:B------:R-:W-:Y:S01]  /*1120*/  IMAD.SHL.U32 R96, R4, 0x2, RZ ;  /* 0x0000000204607824 */ /* 0x000fe200078e00ff */
[----:B------:R-:W-:Y:S01]  /*1130*/  LOP3.LUT R116, R18, 0x1, RZ, 0xfc, !PT ;  /* 0x0000000112747812 */ /* 0x000fe200078efcff */
[----:B------:R-:W-:Y:S01]  /*1140*/  VIADD R100, R3, UR4 ;  /* 0x0000000403647c36 */ /* 0x000fe20008000000 */
[C-C-:B---3--:R-:W-:Y:S01]  /*1150*/  SHF.L.U64.HI R92, R94.reuse, 0x7, R95.reuse ;  /* 0x000000075e5c7819 */ /* 0x148fe2000001025f */
[----:B------:R-:W-:Y:S01]  /*1160*/  IMAD.MOV.U32 R23, RZ, RZ, RZ ;  /* 0x000000ffff177224 */ /* 0x000fe200078e00ff */
[C---:B------:R-:W-:Y:S01]  /*1170*/  SHF.L.U64.HI R93, R94.reuse, 0x3, R95 ;  /* 0x000000035e5d7819 */ /* 0x040fe2000001025f */
[C---:B------:R-:W-:Y:S01]  /*1180*/  IMAD.SHL.U32 R95, R94.reuse, 0x80, RZ ;  /* 0x000000805e5f7824 */ /* 0x040fe200078e00ff */
[----:B------:R-:W-:Y:S01]  /*1190*/  SHF.R.U32.HI R97, RZ, 0x7, R97 ;  /* 0x00000007ff617819 */ /* 0x000fe20000011661 */
[----:B------:R-:W-:Y:S01]  /*11a0*/  IMAD.SHL.U32 R94, R94, 0x8, RZ ;  /* 0x000000085e5e7824 */ /* 0x000fe200078e00ff */
[----:B------:R-:W-:Y:S01]  /*11b0*/  LOP3.LUT R99, RZ, R0, RZ, 0x33, !PT ;  /* 0x00000000ff637212 */ /* 0x000fe200078e33ff */
[----:B------:R-:W-:Y:S01]  /*11c0*/  UIADD3 UR44, UR43, -UR44, URZ ;  /* 0x8000002c2b2c7290 */ /* 0x000fe2000fffe03f */
[----:B0-----:R-:W-:Y:S01]  /*11d0*/  VIADD R98, R98, 0xffffffff ;  /* 0xffffffff62627836 */ /* 0x001fe20000000000 */
[----:B------:R-:W-:Y:S01]  /*11e0*/  UMOV UR40, URZ ;  /* 0x0000003f00287c82 */ /* 0x000fe20008000000 */
[----:B------:R-:W-:-:S09]  /*11f0*/  UMOV UR42, URZ ;  /* 0x0000003f002a7c82 */ /* 0x000fd20008000000 */
.L_x_156:
[----:B0-----:R-:W0:Y:S01]  /*1200*/  SHFL.IDX PT, R0, R97, RZ, 0x1f ;  /* 0x00001fff61007589 */ /* 0x001e2200000e0000 */
[----:B-1----:R-:W1:Y:S01]  /*1210*/  S2UR UR7, SR_CgaCtaId ;  /* 0x00000000000779c3 */ /* 0x002e620000008800 */
[----:B------:R-:W-:Y:S01]  /*1220*/  UMOV UR6, 0x400 ;  /* 0x0000040000067882 */ /* 0x000fe20000000000 */
[----:B0-----:R-:W-:Y:S01]  /*1230*/  R2UR UR4, R0 ;  /* 0x00000000000472ca */ /* 0x001fe200000e0000 */
[----:B-1----:R-:W-:-:S12]  /*1240*/  ULEA UR46, UR7, UR6, 0x18 ;  /* 0x00000006072e7291 */ /* 0x002fd8000f8ec03f */
[----:B------:R-:W-:-:S04]  /*1250*/  ULEA.HI UR5, UR4, UR4, URZ, 0x1 ;  /* 0x0000000404057291 */ /* 0x000fc8000f8f083f */
[----:B------:R-:W-:-:S04]  /*1260*/  ULOP3.LUT UR5, UR5, 0x7fffe, URZ, 0xc0, !UPT ;  /* 0x0007fffe05057892 */ /* 0x000fc8000f8ec03f */
[----:B------:R-:W-:-:S03]  /*1270*/  UIADD3 UR5, UR4, -UR5, URZ ;  /* 0x8000000504057290 */ /* 0x000fc6000fffe03f */
[----:B------:R-:W-:Y:S01]  /*1280*/  ULDC UR4, c[0x0][0x28c] ;  /* 0x0000a30000047ab9 */ /* 0x000fe20000000800 */
[----:B------:R-:W-:Y:S01]  /*1290*/  ULEA UR5, UR5, UR46, 0xd ;  /* 0x0000002e05057291 */ /* 0x000fe2000f8e683f */
[----:B------:R-:W-:-:S03]  /*12a0*/  ISETP.LT.AND P0, PT, RZ, UR4, PT ;  /* 0x00000004ff007c0c */ /* 0x000fc6000bf01270 */
[----:B------:R-:W-:-:S04]  /*12b0*/  UIADD3 UR5, UR5, 0x100, URZ ;  /* 0x0000010005057890 */ /* 0x000fc8000fffe03f */
[----:B------:R-:W-:-:S04]  /*12c0*/  USHF.R.U32.HI UR5, URZ, 0x4, UR5 ;  /* 0x000000043f057899 */ /* 0x000fc80008011605 */
[----:B------:R-:W-:-:S04]  /*12d0*/  ULOP3.LUT UR5, UR5, 0x3fff, URZ, 0xc0, !UPT ;  /* 0x00003fff05057892 */ /* 0x000fc8000f8ec03f */
[----:B------:R-:W-:Y:S01]  /*12e0*/  ULOP3.LUT UR45, UR5, 0x10000, URZ, 0xfc, !UPT ;  /* 0x00010000052d7892 */ /* 0x000fe2000f8efc3f */
[----:B--2345:R-:W-:Y:S11]  /*12f0*/  @P0 BRA `(.L_x_13) ;  /* 0x0000000000400947 */ /* 0x03cff60003800000 */
[----:B------:R-:W-:Y:S01]  /*1300*/  MOV R0, 0x0 ;  /* 0x0000000000007802 */ /* 0x000fe20000000f00 */
[----:B------:R-:W-:Y:S01]  /*1310*/  ULDC.64 UR4, c[0x4][0x68] ;  /* 0x01001a0000047ab9 */ /* 0x000fe20000000a00 */
[----:B------:R-:W-:Y:S01]  /*1320*/  ULDC.64 UR6, c[0x4][0x8] ;  /* 0x0100020000067ab9 */ /* 0x000fe20000000a00 */
[----:B------:R-:W-:Y:S01]  /*1330*/  IMAD.U32 R4, RZ, RZ, UR4 ;  /* 0x00000004ff047e24 */ /* 0x000fe2000f8e00ff */
[----:B------:R0:W1:Y:S01]  /*1340*/  LDC.64 R14, c[0x4][R0] ;  /* 0x01000000000e7b82 */ /* 0x0000620000000a00 */
[----:B------:R-:W-:Y:S01]  /*1350*/  IMAD.U32 R5, RZ, RZ, UR5 ;  /* 0x00000005ff057e24 */ /* 0x000fe2000f8e00ff */
[----:B------:R-:W-:Y:S01]  /*1360*/  ULDC.64 UR4, c[0x4][0x70] ;  /* 0x01001c0000047ab9 */ /* 0x000fe20000000a00 */
[----:B------:R-:W-:Y:S02]  /*1370*/  IMAD.U32 R10, RZ, RZ, UR6 ;  /* 0x00000006ff0a7e24 */ /* 0x000fe4000f8e00ff */
[----:B------:R-:W-:Y:S02]  /*1380*/  IMAD.U32 R6, RZ, RZ, UR4 ;  /* 0x00000004ff067e24 */ /* 0x000fe4000f8e00ff */
[----:B------:R-:W-:-:S02]  /*1390*/  IMAD.U32 R7, RZ, RZ, UR5 ;  /* 0x00000005ff077e24 */ /* 0x000fc4000f8e00ff */
[----:B------:R-:W-:Y:S02]  /*13a0*/  IMAD.U32 R11, RZ, RZ, UR7 ;  /* 0x00000007ff0b7e24 */ /* 0x000fe4000f8e00ff */
[----:B------:R-:W-:Y:S02]  /*13b0*/  IMAD.MOV.U32 R8, RZ, RZ, 0x1e1 ;  /* 0x000001e1ff087424 */ /* 0x000fe400078e00ff */
[----:B------:R-:W-:Y:S02]  /*13c0*/  IMAD.MOV.U32 R12, RZ, RZ, 0x1 ;  /* 0x00000001ff0c7424 */ /* 0x000fe400078e00ff */
[----:B0-----:R-:W-:-:S07]  /*13d0*/  IMAD.MOV.U32 R13, RZ, RZ, RZ ;  /* 0x000000ffff0d7224 */ /* 0x001fce00078e00ff */
[----:B------:R-:W-:-:S07]  /*13e0*/  LEPC R20, `(.L_x_13) ;  /* 0x000000001014794e */ /* 0x000fce0000000000 */
[----:B-1---5:R-:W-:Y:S05]  /*13f0*/  CALL.ABS.NOINC R14 ;  /* 0x000000000e007343 */ /* 0x022fea0003c00000 */
.L_x_13:
[----:B------:R-:W-:-:S13]  /*1400*/  ISETP.NE.AND P0, PT, R116, 0x3, PT ;  /* 0x000000037400780c */ /* 0x000fda0003f05270 */
[----:B------:R-:W-:Y:S05]  /*1410*/  @!P0 BRA `(.L_x_14) ;  /* 0x0000000000048947 */ /* 0x000fea0003800000 */
[----:B------:R-:W-:Y:S01]  /*1420*/  BPT.TRAP 0x1 ;  /* 0x000000040000795c */ /* 0x000fe20000300000 */
.L_x_14:
[----:B------:R-:W-:Y:S02]  /*1430*/  IMAD.U32 R3, RZ, RZ, UR42 ;  /* 0x0000002aff037e24 */ /* 0x000fe4000f8e00ff */
[----:B------:R-:W-:-:S03]  /*1440*/  IMAD.U32 R0, RZ, RZ, UR40 ;  /* 0x00000028ff007e24 */ /* 0x000fc6000f8e00ff */
[----:B------:R-:W-:Y:S02]  /*1450*/  LEA R3, R3, UR46, 0x3 ;  /* 0x0000002e03037c11 */ /* 0x000fe4000f8e18ff */
[----:B------:R-:W-:-:S04]  /*1460*/  SHF.L.U32 R0, R0, 0x1f, RZ ;  /* 0x0000001f00007819 */ /* 0x000fc800000006ff */
[----:B------:R0:W1:Y:S01]  /*1470*/  SYNCS.PHASECHK.TRANS64.TRYWAIT P1, [R3+URZ], R0 ;  /* 0x00000000030075a7 */ /* 0x000062000802017f */
[----:B------:R-:W-:Y:S05]  /*1480*/  @!P0 BRA `(.L_x_15) ;  /* 0x0000000000048947 */ /* 0x000fea0003800000 */
[----:B------:R-:W-:Y:S01]  /*1490*/  BPT.TRAP 0x1 ;  /* 0x000000040000795c */ /* 0x000fe20000300000 */
.L_x_15:
[----:B------:R-:W-:-:S05]  /*14a0*/  IMAD.U32 R4, RZ, RZ, UR44 ;  /* 0x0000002cff047e24 */ /* 0x000fca000f8e00ff */
[----:B------:R-:W-:Y:S01]  /*14b0*/  ISETP.GE.AND P2, PT, R4, 0x1, PT ;  /* 0x000000010400780c */ /* 0x000fe20003f46270 */
[----:B-1----:R-:W-:-:S12]  /*14c0*/  @P1 BRA `(.L_x_16) ;  /* 0x0000000000081947 */ /* 0x002fd80003800000 */
[----:B------:R-:W1:Y:S02]  /*14d0*/  SYNCS.PHASECHK.TRANS64.TRYWAIT P1, [R3+URZ], R0 ;  /* 0x00000000030075a7 */ /* 0x000e64000802017f */
[----:B-1----:R-:W-:Y:S05]  /*14e0*/  @!P1 BRA `(.L_x_17) ;  /* 0x0000007c00009947 */ /* 0x002fea0003800000 */
.L_x_16:
[----:B------:R-:W-:Y:S05]  /*14f0*/  WARPSYNC.ALL ;  /* 0x0000000000007948 */ /* 0x000fea0003800000 */
[----:B------:R-:W-:Y:S01]  /*1500*/  UIADD3 UR4, UR46, 0x40100, URZ ;  /* 0x000401002e047890 */ /* 0x000fe2000fffe03f */
[----:B------:R-:W-:Y:S01]  /*1510*/  WARPGROUP.ARRIVE ;  /* 0x00000000000079c5 */ /* 0x000fe20000000000 */
[----:B------:R-:W-:Y:S02]  /*1520*/  ULEA UR6, UR42, UR45, 0xc ;  /* 0x0000002d2a067291 */ /* 0x000fe4000f8e603f */
[----:B------:R-:W-:Y:S01]  /*1530*/  USHF.R.U32.HI UR4, URZ, 0x4, UR4 ;  /* 0x000000043f047899 */ /* 0x000fe20008011604 */
[----:B------:R-:W-:Y:S01]  /*1540*/  UMOV UR13, 0x40000040 ;  /* 0x40000040000d7882 */ /* 0x000fe20000000000 */
[----:B------:R-:W-:-:S02]  /*1550*/  UMOV UR15, 0x40000040 ;  /* 0x40000040000f7882 */ /* 0x000fc40000000000 */
[----:B------:R-:W-:Y:S01]  /*1560*/  ULOP3.LUT UR4, UR4, 0x3fff, URZ, 0xc0, !UPT ;  /* 0x00003fff04047892 */ /* 0x000fe2000f8ec03f */
[----:B------:R-:W-:Y:S01]  /*1570*/  UMOV UR12, UR6 ;  /* 0x00000006000c7c82 */ /* 0x000fe20008000000 */
[----:B------:R-:W-:Y:S02]  /*1580*/  UIADD3 UR5, UR6, 0x400, URZ ;  /* 0x0000040006057890 */ /* 0x000fe4000fffe03f */
[----:B------:R-:W-:Y:S02]  /*1590*/  ULOP3.LUT UR8, UR4, 0x10000, URZ, 0xfc, !UPT ;  /* 0x0001000004087892 */ /* 0x000fe4000f8efc3f */
[----:B------:R-:W-:Y:S02]  /*15a0*/  UIADD3 UR7, UR6, 0x806, URZ ;  /* 0x0000080606077890 */ /* 0x000fe4000fffe03f */
[----:B------:R-:W-:Y:S02]  /*15b0*/  ULEA UR4, UR42, UR8, 0xa ;  /* 0x000000082a047291 */ /* 0x000fe4000f8e503f */
[----:B------:R-:W-:-:S02]  /*15c0*/  UIADD3 UR10, UR6, 0xc06, URZ ;  /* 0x00000c06060a7890 */ /* 0x000fc4000fffe03f */
[----:B------:R-:W-:-:S03]  /*15d0*/  UIADD3 UR9, UR4, 0x206, URZ ;  /* 0x0000020604097890 */ /* 0x000fc6000fffe03f */
[----:B------:R-:W-:Y:S02]  /*15e0*/  UMOV UR14, UR4 ;  /* 0x00000004000e7c82 */ /* 0x000fe40008000000 */
[----:B------:R-:W-:Y:S01]  /*15f0*/  HGMMA.64x64x16.F32 R56, gdesc[UR12], RZ, !UPT, gsb0 ;  /* 0x00e000000c3879f0 */ /* 0x000fe2000c0008ff */
[----:B------:R-:W-:Y:S01]  /*1600*/  UMOV UR12, UR5 ;  /* 0x00000005000c7c82 */ /* 0x000fe20008000000 */
[----:B------:R-:W-:Y:S01]  /*1610*/  UMOV UR13, 0x40000040 ;  /* 0x40000040000d7882 */ /* 0x000fe20000000000 */
[----:B------:R-:W-:Y:S01]  /*1620*/  UIADD3 UR5, UR6, 0x402, URZ ;  /* 0x0000040206057890 */ /* 0x000fe2000fffe03f */
[----:B------:R-:W-:Y:S02]  /*1630*/  WARPGROUP.DEPBAR.LE gsb0, 0x0 ;  /* 0x00008000000079c5 */ /* 0x000fe40000010000 */
[----:B------:R-:W-:-:S06]  /*1640*/  WARPGROUP.ARRIVE ;  /* 0x00000000000079c5 */ /* 0x000fcc0000000000 */
[----:B------:R-:W-:Y:S01]  /*1650*/  HGMMA.64x64x16.F32 R24, gdesc[UR12], RZ, !UPT, gsb0 ;  /* 0x00e000000c1879f0 */ /* 0x000fe2000c0008ff */
[----:B------:R-:W-:Y:S02]  /*1660*/  UIADD3 UR12, UR6, 0x2, URZ ;  /* 0x00000002060c7890 */ /* 0x000fe4000fffe03f */
[----:B------:R-:W-:Y:S01]  /*1670*/  UIADD3 UR14, UR4, 0x2, URZ ;  /* 0x00000002040e7890 */ /* 0x000fe2000fffe03f */
[----:B------:R-:W-:Y:S01]  /*1680*/  UMOV UR13, 0x40000040 ;  /* 0x40000040000d7882 */ /* 0x000fe20000000000 */
[----:B------:R-:W-:Y:S01]  /*1690*/  UMOV UR15, 0x40000040 ;  /* 0x40000040000f7882 */ /* 0x000fe20000000000 */
[----:B------:R-:W-:Y:S02]  /*16a0*/  WARPGROUP.DEPBAR.LE gsb0, 0x0 ;  /* 0x00008000000079c5 */ /* 0x000fe40000010000 */
[----:B------:R-:W-:-:S06]  /*16b0*/  WARPGROUP.ARRIVE ;  /* 0x00000000000079c5 */ /* 0x000fcc0000000000 */
[----:B------:R-:W-:Y:S01]  /*16c0*/  HGMMA.64x64x16.F32 R56, gdesc[UR12], R56, gsb0 ;  /* 0x00e000000c3879f0 */ /* 0x000fe20008000838 */
[----:B------:R-:W-:Y:S01]  /*16d0*/  UMOV UR12, UR5 ;  /* 0x00000005000c7c82 */ /* 0x000fe20008000000 */
[----:B------:R-:W-:Y:S01]  /*16e0*/  UMOV UR13, 0x40000040 ;  /* 0x40000040000d7882 */ /* 0x000fe20000000000 */
[----:B------:R-:W-:Y:S01]  /*16f0*/  UIADD3 UR5, UR6, 0x404, URZ ;  /* 0x0000040406057890 */ /* 0x000fe2000fffe03f */
[----:B------:R-:W-:Y:S02]  /*1700*/  WARPGROUP.DEPBAR.LE gsb0, 0x0 ;  /* 0x00008000000079c5 */ /* 0x000fe40000010000 */
[----:B------:R-:W-:-:S06]  /*1710*/  WARPGROUP.ARRIVE ;  /* 0x00000000000079c5 */ /* 0x000fcc0000000000 */
[----:B------:R-:W-:Y:S01]  /*1720*/  HGMMA.64x64x16.F32 R24, gdesc[UR12], R24, gsb0 ;  /* 0x00e000000c1879f0 */ /* 0x000fe20008000818 */
        /* <DEDUP_REMOVED lines=56> */
[----:B------:R-:W-:Y:S01]  /*1ab0*/  UMOV UR4, UR7 ;  /* 0x0000000700047c82 */ /* 0x000fe20008000000 */
[----:B------:R-:W-:Y:S01]  /*1ac0*/  UMOV UR6, UR9 ;  /* 0x0000000900067c82 */ /* 0x000fe20008000000 */
[----:B------:R-:W-:Y:S01]  /*1ad0*/  UMOV UR7, 0x40000040 ;  /* 0x4000004000077882 */ /* 0x000fe20000000000 */
[----:B------:R-:W-:Y:S02]  /*1ae0*/  WARPGROUP.DEPBAR.LE gsb0, 0x0 ;  /* 0x00008000000079c5 */ /* 0x000fe40000010000 */
[----:B------:R-:W-:-:S06]  /*1af0*/  WARPGROUP.ARRIVE ;  /* 0x00000000000079c5 */ /* 0x000fcc0000000000 */
[----:B------:R-:W-:Y:S01]  /*1b00*/  HGMMA.64x64x16.F32 R56, gdesc[UR12], R56, gsb0 ;  /* 0x00e000000c3879f0 */ /* 0x000fe20008000838 */
[----:B------:R-:W-:Y:S01]  /*1b10*/  UMOV UR12, UR5 ;  /* 0x00000005000c7c82 */ /* 0x000fe20008000000 */
[----:B------:R-:W-:Y:S01]  /*1b20*/  UMOV UR13, 0x40000040 ;  /* 0x40000040000d7882 */ /* 0x000fe20000000000 */
[----:B------:R-:W-:Y:S01]  /*1b30*/  UMOV UR5, 0x40000040 ;  /* 0x4000004000057882 */ /* 0x000fe20000000000 */
[----:B------:R-:W-:Y:S02]  /*1b40*/  WARPGROUP.DEPBAR.LE gsb0, 0x0 ;  /* 0x00008000000079c5 */ /* 0x000fe40000010000 */
[----:B------:R-:W-:-:S06]  /*1b50*/  WARPGROUP.ARRIVE ;  /* 0x00000000000079c5 */ /* 0x000fcc0000000000 */
[----:B------:R-:W-:Y:S03]  /*1b60*/  HGMMA.64x64x16.F32 R24, gdesc[UR12], R24, gsb0 ;  /* 0x00e000000c1879f0 */ /* 0x000fe60008000818 */
[----:B------:R-:W-:Y:S02]  /*1b70*/  WARPGROUP.DEPBAR.LE gsb0, 0x0 ;  /* 0x00008000000079c5 */ /* 0x000fe40000010000 */
[----:B------:R-:W-:-:S06]  /*1b80*/  WARPGROUP.ARRIVE ;  /* 0x00000000000079c5 */ /* 0x000fcc0000000000 */
[----:B------:R-:W-:Y:S01]  /*1b90*/  HGMMA.64x64x16.F32 R56, gdesc[UR4], R56, gsb0 ;  /* 0x00e00000043879f0 */ /* 0x000fe20008000838 */
[----:B------:R-:W-:Y:S01]  /*1ba0*/  UMOV UR4, UR10 ;  /* 0x0000000a00047c82 */ /* 0x000fe20008000000 */
[----:B------:R-:W-:Y:S01]  /*1bb0*/  UMOV UR5, 0x40000040 ;  /* 0x4000004000057882 */ /* 0x000fe20000000000 */
[----:B------:R-:W-:Y:S02]  /*1bc0*/  WARPGROUP.DEPBAR.LE gsb0, 0x0 ;  /* 0x00008000000079c5 */ /* 0x000fe40000010000 */
[----:B------:R-:W-:-:S06]  /*1bd0*/  WARPGROUP.ARRIVE ;  /* 0x00000000000079c5 */ /* 0x000fcc0000000000 */
[----:B------:R-:W-:Y:S03]  /*1be0*/  HGMMA.64x64x16.F32 R24, gdesc[UR4], R24, gsb0 ;  /* 0x00e00000041879f0 */ /* 0x000fe60008000818 */
[----:B------:R-:W-:Y:S02]  /*1bf0*/  WARPGROUP.DEPBAR.LE gsb0, 0x0 ;  /* 0x00008000000079c5 */ /* 0x000fe40000010000 */
[----:B------:R-:W-:Y:S05]  /*1c00*/  @!P2 BRA `(.L_x_18) ;  /* 0x00000008004ca947 */ /* 0x000fea0003800000 */
[----:B------:R-:W-:Y:S01]  /*1c10*/  UIADD3 UR13, UR42, 0x1, URZ ;  /* 0x000000012a0d7890 */ /* 0x000fe2000fffe03f */
[----:B01----:R-:W-:Y:S01]  /*1c20*/  IMAD.U32 R0, RZ, RZ, UR44 ;  /* 0x0000002cff007e24 */ /* 0x003fe2000f8e00ff */
[----:B------:R-:W-:Y:S02]  /*1c30*/  UMOV UR9, UR42 ;  /* 0x0000002a00097c82 */ /* 0x000fe40008000000 */
[----:B------:R-:W-:-:S04]  /*1c40*/  UISETP.NE.AND UP0, UPT, UR13, 0x4, UPT ;  /* 0x000000040d00788c */ /* 0x000fc8000bf05270 */
[----:B------:R-:W-:Y:S02]  /*1c50*/  USEL UR4, URZ, 0x1, UP0 ;  /* 0x000000013f047887 */ /* 0x000fe40008000000 */
[----:B------:R-:W-:Y:S02]  /*1c60*/  USEL UR13, UR13, URZ, UP0 ;  /* 0x0000003f0d0d7287 */ /* 0x000fe40008000000 */
[----:B------:R-:W-:-:S06]  /*1c70*/  ULOP3.LUT UR4, UR40, UR4, URZ, 0x3c, !UPT ;  /* 0x0000000428047292 */ /* 0x000fcc000f8e3c3f */
[----:B------:R-:W-:-:S07]  /*1c80*/  IMAD.U32 R5, RZ, RZ, UR4 ;  /* 0x00000004ff057e24 */ /* 0x000fce000f8e00ff */
.L_x_25:
[----:B01----:R-:W-:Y:S05]  /*1c90*/  @!P0 BRA `(.L_x_19) ;  /* 0x0000000000048947 */ /* 0x003fea0003800000 */
[----:B------:R-:W-:Y:S01]  /*1ca0*/  BPT.TRAP 0x1 ;  /* 0x000000040000795c */ /* 0x000fe20000300000 */
.L_x_19:
[----:B------:R-:W0:Y:S01]  /*1cb0*/  S2UR UR4, SR_CgaCtaId ;  /* 0x00000000000479c3 */ /* 0x000e220000008800 */
[----:B------:R-:W-:Y:S01]  /*1cc0*/  UMOV UR10, 0x400 ;  /* 0x00000400000a7882 */ /* 0x000fe20000000000 */
[----:B------:R-:W-:Y:S01]  /*1cd0*/  SHF.L.U32 R3, R5, 0x1f, RZ ;  /* 0x0000001f05037819 */ /* 0x000fe200000006ff */
[----:B0-----:R-:W-:-:S04]  /*1ce0*/  ULEA UR10, UR4, UR10, 0x18 ;  /* 0x0000000a040a7291 */ /* 0x001fc8000f8ec03f */
[----:B------:R-:W-:-:S09]  /*1cf0*/  ULEA UR4, UR13, UR10, 0x3 ;  /* 0x0000000a0d047291 */ /* 0x000fd2000f8e183f */
[----:B------:R0:W1:Y:S01]  /*1d00*/  SYNCS.PHASECHK.TRANS64.TRYWAIT P1, [UR4], R3 ;  /* 0x00000003ff0075a7 */ /* 0x0000620008020144 */
[----:B------:R-:W-:Y:S05]  /*1d10*/  @!P0 BRA `(.L_x_20) ;  /* 0x0000000000048947 */ /* 0x000fea0003800000 */
[----:B------:R-:W-:Y:S01]  /*1d20*/  BPT.TRAP 0x1 ;  /* 0x000000040000795c */ /* 0x000fe20000300000 */
.L_x_20:
[----:B-1----:R-:W-:Y:S05]  /*1d30*/  @P1 BRA `(.L_x_21) ;  /* 0x0000000000081947 */ /* 0x002fea0003800000 */
[----:B------:R-:W1:Y:S02]  /*1d40*/  SYNCS.PHASECHK.TRANS64.TRYWAIT P1, [UR4], R3 ;  /* 0x00000003ff0075a7 */ /* 0x000e640008020144 */
[----:B-1----:R-:W-:Y:S05]  /*1d50*/  @!P1 BRA `(.L_x_22) ;  /* 0x0000007000f89947 */ /* 0x002fea0003800000 */
.L_x_21:
[----:B------:R-:W-:Y:S01]  /*1d60*/  ULEA UR12, UR13, UR8, 0xa ;  /* 0x000000080d0c7291 */ /* 0x000fe2000f8e503f */
[----:B------:R-:W-:Y:S01]  /*1d70*/  WARPGROUP.ARRIVE ;  /* 0x00000000000079c5 */ /* 0x000fe20000000000 */
[----:B------:R-:W-:Y:S01]  /*1d80*/  ULEA UR11, UR13, UR45, 0xc ;  /* 0x0000002d0d0b7291 */ /* 0x000fe2000f8e603f */
[----:B------:R-:W-:Y:S01]  /*1d90*/  UMOV UR7, 0x40000040 ;  /* 0x4000004000077882 */ /* 0x000fe20000000000 */
[----:B------:R-:W-:Y:S02]  /*1da0*/  UMOV UR5, 0x40000040 ;  /* 0x4000004000057882 */ /* 0x000fe40000000000 */
[----:B------:R-:W-:Y:S01]  /*1db0*/  UIADD3 UR14, UR11, 0x400, URZ ;  /* 0x000004000b0e7890 */ /* 0x000fe2000fffe03f */
[----:B------:R-:W-:Y:S02]  /*1dc0*/  UMOV UR6, UR12 ;  /* 0x0000000c00067c82 */ /* 0x000fe40008000000 */
[----:B------:R-:W-:Y:S02]  /*1dd0*/  UMOV UR4, UR11 ;  /* 0x0000000b00047c82 */ /* 0x000fe40008000000 */
[----:B------:R-:W-:Y:S01]  /*1de0*/  HGMMA.64x64x16.F32 R56, gdesc[UR4], R56, gsb0 ;  /* 0x00e00000043879f0 */ /* 0x000fe20008000838 */
[----:B------:R-:W-:Y:S01]  /*1df0*/  UMOV UR5, 0x40000040 ;  /* 0x4000004000057882 */ /* 0x000fe20000000000 */
[----:B------:R-:W-:Y:S01]  /*1e00*/  UMOV UR4, UR14 ;  /* 0x0000000e00047c82 */ /* 0x000fe20008000000 */
[----:B------:R-:W-:Y:S01]  /*1e10*/  UIADD3 UR14, UR11, 0x402, URZ ;  /* 0x000004020b0e7890 */ /* 0x000fe2000fffe03f */
[----:B------:R-:W-:-:S02]  /*1e20*/  WARPGROUP.DEPBAR.LE gsb0, 0x0 ;  /* 0x00008000000079c5 */ /* 0x000fc40000010000 */
        /* <DEDUP_REMOVED lines=76> */
[----:B------:R-:W-:Y:S02]  /*22f0*/  WARPGROUP.DEPBAR.LE gsb0, 0x0 ;  /* 0x00008000000079c5 */ /* 0x000fe40000010000 */
[----:B------:R-:W-:-:S06]  /*2300*/  WARPGROUP.ARRIVE ;  /* 0x00000000000079c5 */ /* 0x000fcc0000000000 */
[----:B------:R-:W-:Y:S01]  /*2310*/  HGMMA.64x64x16.F32 R24, gdesc[UR4], R24, gsb0 ;  /* 0x00e00000041879f0 */ /* 0x000fe20008000818 */
[----:B------:R-:W-:Y:S02]  /*2320*/  UIADD3 UR6, UR12, 0x206, URZ ;  /* 0x000002060c067890 */ /* 0x000fe4000fffe03f */
[----:B------:R-:W-:Y:S01]  /*2330*/  UIADD3 UR4, UR11, 0x806, URZ ;  /* 0x000008060b047890 */ /* 0x000fe2000fffe03f */
[----:B------:R-:W-:Y:S01]  /*2340*/  UMOV UR7, 0x40000040 ;  /* 0x4000004000077882 */ /* 0x000fe20000000000 */
[----:B------:R-:W-:Y:S01]  /*2350*/  UMOV UR5, 0x40000040 ;  /* 0x4000004000057882 */ /* 0x000fe20000000000 */
[----:B------:R-:W-:Y:S01]  /*2360*/  UIADD3 UR11, UR11, 0xc06, URZ ;  /* 0x00000c060b0b7890 */ /* 0x000fe2000fffe03f */
        /* <DEDUP_REMOVED lines=10> */
[----:B------:R-:W-:Y:S01]  /*2410*/  BPT.TRAP 0x1 ;  /* 0x000000040000795c */ /* 0x000fe20000300000 */
.L_x_23:
[----:B------:R-:W-:Y:S01]  /*2420*/  ULEA UR10, UR9, UR10, 0x3 ;  /* 0x0000000a090a7291 */ /* 0x000fe2000f8e183f */
[----:B------:R-:W-:-:S03]  /*2430*/  ISETP.GT.U32.AND P1, PT, R18, 0x1, PT ;  /* 0x000000011200780c */ /* 0x000fc60003f24070 */
[----:B------:R-:W-:-:S04]  /*2440*/  UIADD3 UR10, UR10, 0x20, URZ ;  /* 0x000000200a0a7890 */ /* 0x000fc8000fffe03f */
[----:B------:R-:W-:-:S09]  /*2450*/  UPRMT UR10, URZ, 0x654, UR10 ;  /* 0x000006543f0a7896 */ /* 0x000fd2000800000a */
[----:B------:R-:W-:Y:S01]  /*2460*/  SYNCS.ARRIVE.TRANS64.RED.A1T0 RZ, [UR10], RZ ;  /* 0x000000ffffff79a7 */ /* 0x000fe2000810040a */
[----:B------:R-:W-:Y:S05]  /*2470*/  @P1 BRA `(.L_x_24) ;  /* 0x0000000000041947 */ /* 0x000fea0003800000 */
[----:B------:R-:W-:Y:S01]  /*2480*/  BPT.TRAP 0x1 ;  /* 0x000000040000795c */ /* 0x000fe20000300000 */
.L_x_24:
[----:B------:R-:W-:Y:S01]  /*2490*/  UIADD3 UR13, UR13, 0x1, URZ ;  /* 0x000000010d0d7890 */ /* 0x000fe2000fffe03f */
[C---:B------:R-:W-:Y:S01]  /*24a0*/  ISETP.GT.AND P1, PT, R0.reuse, 0x1, PT ;  /* 0x000000010000780c */ /* 0x040fe20003f24270 */
[----:B------:R-:W-:Y:S01]  /*24b0*/  UIADD3 UR9, UR9, 0x1, URZ ;  /* 0x0000000109097890 */ /* 0x000fe2000fffe03f */
[----:B------:R-:W-:Y:S01]  /*24c0*/  VIADD R0, R0, 0xffffffff ;  /* 0xffffffff00007836 */ /* 0x000fe20000000000 */
[----:B------:R-:W-:Y:S02]  /*24d0*/  UISETP.NE.AND UP0, UPT, UR13, 0x4, UPT ;  /* 0x000000040d00788c */ /* 0x000fe4000bf05270 */
[----:B------:R-:W-:Y:S02]  /*24e0*/  UISETP.NE.AND UP1, UPT, UR9, 0x4, UPT ;  /* 0x000000040900788c */ /* 0x000fe4000bf25270 */
[----:B------:R-:W-:Y:S02]  /*24f0*/  USEL UR4, URZ, 0x1, UP0 ;  /* 0x000000013f047887 */ /* 0x000fe40008000000 */
[----:B------:R-:W-:-:S02]  /*2500*/  USEL UR13, UR13, URZ, UP0 ;  /* 0x0000003f0d0d7287 */ /* 0x000fc40008000000 */
[----:B------:R-:W-:Y:S02]  /*2510*/  USEL UR9, UR9, URZ, UP1 ;  /* 0x0000003f09097287 */ /* 0x000fe40008800000 */
[----:B------:R-:W-:Y:S01]  /*2520*/  LOP3.LUT R5, R5, UR4, RZ, 0x3c, !PT ;  /* 0x0000000405057c12 */ /* 0x000fe2000f8e3cff */
[----:B------:R-:W-:Y:S09]  /*2530*/  @P1 BRA `(.L_x_25) ;  /* 0xfffffff400d41947 */ /* 0x000ff2000383ffff */
.L_x_18:
[----:B01----:R-:W0:Y:S02]  /*2540*/  LDC R0, c[0x0][0x28c] ;  /* 0x0000a300ff007b82 */ /* 0x003e240000000800 */
[----:B0-----:R-:W-:-:S13]  /*2550*/  ISETP.GE.AND P1, PT, R0, 0x1, PT ;  /* 0x000000010000780c */ /* 0x001fda0003f26270 */
[----:B------:R-:W-:Y:S05]  /*2560*/  @!P1 BRA `(.L_x_26) ;  /* 0x0000000000389947 */ /* 0x000fea0003800000 */
[----:B------:R-:W-:Y:S05]  /*2570*/  @!P0 BRA `(.L_x_27) ;  /* 0x0000000000048947 */ /* 0x000fea0003800000 */
[----:B------:R-:W-:Y:S01]  /*2580*/  BPT.TRAP 0x1 ;  /* 0x000000040000795c */ /* 0x000fe20000300000 */
.L_x_27:
[----:B------:R-:W0:Y:S01]  /*2590*/  S2UR UR6, SR_CgaCtaId ;  /* 0x00000000000679c3 */ /* 0x000e220000008800 */
[----:B------:R-:W-:Y:S01]  /*25a0*/  UIADD3 UR4, UR44, UR42, URZ ;  /* 0x0000002a2c047290 */ /* 0x000fe2000fffe03f */
[----:B------:R-:W-:Y:S01]  /*25b0*/  ISETP.GT.U32.AND P0, PT, R18, 0x1, PT ;  /* 0x000000011200780c */ /* 0x000fe20003f04070 */
[----:B------:R-:W-:Y:S02]  /*25c0*/  UMOV UR5, 0x400 ;  /* 0x0000040000057882 */ /* 0x000fe40000000000 */
[----:B------:R-:W-:-:S04]  /*25d0*/  USHF.L.U32 UR4, UR4, 0x3, URZ ;  /* 0x0000000304047899 */ /* 0x000fc8000800063f */
[----:B------:R-:W-:Y:S02]  /*25e0*/  ULOP3.LUT UR4, UR4, 0x18, URZ, 0xc0, !UPT ;  /* 0x0000001804047892 */ /* 0x000fe4000f8ec03f */
[----:B0-----:R-:W-:-:S04]  /*25f0*/  ULEA UR5, UR6, UR5, 0x18 ;  /* 0x0000000506057291 */ /* 0x001fc8000f8ec03f */
[----:B------:R-:W-:-:S04]  /*2600*/  UIADD3 UR4, UR5, 0x20, UR4 ;  /* 0x0000002005047890 */ /* 0x000fc8000fffe004 */
[----:B------:R-:W-:-:S09]  /*2610*/  UPRMT UR4, URZ, 0x654, UR4 ;  /* 0x000006543f047896 */ /* 0x000fd20008000004 */
[----:B------:R-:W-:Y:S01]  /*2620*/  SYNCS.ARRIVE.TRANS64.RED.A1T0 RZ, [UR4], RZ ;  /* 0x000000ffffff79a7 */ /* 0x000fe20008100404 */
[----:B------:R-:W-:Y:S05]  /*2630*/  @P0 BRA `(.L_x_26) ;  /* 0x0000000000040947 */ /* 0x000fea0003800000 */
[----:B------:R-:W-:Y:S01]  /*2640*/  BPT.TRAP 0x1 ;  /* 0x000000040000795c */ /* 0x000fe20000300000 */
.L_x_26:
[----:B------:R-:W-:Y:S01]  /*2650*/  IMAD.SHL.U32 R101, R101, 0x40, RZ ;  /* 0x0000004065657824 */ /* 0x000fe200078e00ff */
[----:B------:R-:W-:Y:S01]  /*2660*/  ULDC UR6, c[0x0][0x288] ;  /* 0x0000a20000067ab9 */ /* 0x000fe20000000800 */
[----:B------:R-:W-:Y:S01]  /*2670*/  SHF.R.S32.HI R21, RZ, 0x1f, R19 ;  /* 0x0000001fff157819 */ /* 0x000fe20000011413 */
[----:B------:R-:W-:Y:S01]  /*2680*/  IMAD.SHL.U32 R3, R109, 0x100, RZ ;  /* 0x000001006d037824 */ /* 0x000fe200078e00ff */
[----:B------:R-:W-:Y:S01]  /*2690*/  ULDC.64 UR4, c[0x0][0x5d0] ;  /* 0x0001740000047ab9 */ /* 0x000fe20000000a00 */
[----:B------:R-:W-:Y:S01]  /*26a0*/  LOP3.LUT R8, R101, 0x6, R96, 0xf8, !PT ;  /* 0x0000000665087812 */ /* 0x000fe200078ef860 */
[----:B------:R-:W-:Y:S01]  /*26b0*/  IMAD.WIDE R108, R109, 0x100, R22 ;  /* 0x000001006d6c7825 */ /* 0x000fe200078e0216 */
[----:B------:R-:W-:Y:S01]  /*26c0*/  ISETP.GE.AND P0, PT, R101, UR6, PT ;  /* 0x0000000665007c0c */ /* 0x000fe2000bf06270 */
[----:B------:R-:W-:Y:S01]  /*26d0*/  ULDC UR6, c[0x0][0x284] ;  /* 0x0000a10000067ab9 */ /* 0x000fe20000000800 */
[----:B------:R-:W-:Y:S01]  /*26e0*/  SHF.R.S32.HI R9, RZ, 0x1f, R8 ;  /* 0x0000001fff097819 */ /* 0x000fe20000011408 */
[----:B------:R-:W-:Y:S01]  /*26f0*/  IMAD R0, R21, UR4, RZ ;  /* 0x0000000415007c24 */ /* 0x000fe2000f8e02ff */
[----:B------:R-:W-:-:S03]  /*2700*/  ISETP.GE.OR P0, PT, R3, UR6, P0 ;  /* 0x0000000603007c0c */ /* 0x000fc60008706670 */
[C---:B------:R-:W-:Y:S02]  /*2710*/  IMAD R7, R19.reuse, UR5, R0 ;  /* 0x0000000513077c24 */ /* 0x040fe4000f8e0200 */
[----:B------:R-:W-:Y:S01]  /*2720*/  IMAD.WIDE.U32 R4, R19, UR4, R8 ;  /* 0x0000000413047c25 */ /* 0x000fe2000f8e0008 */
[----:B------:R-:W-:-:S03]  /*2730*/  ULDC.64 UR4, c[0x0][0x5c8] ;  /* 0x0001720000047ab9 */ /* 0x000fc60000000a00 */
[----:B------:R-:W-:Y:S02]  /*2740*/  IMAD R11, R109, UR4, RZ ;  /* 0x000000046d0b7c24 */ /* 0x000fe4000f8e02ff */
[----:B------:R-:W-:Y:S02]  /*2750*/  IMAD.IADD R5, R5, 0x1, R7 ;  /* 0x0000000105057824 */ /* 0x000fe400078e0207 */
[C---:B------:R-:W-:Y:S02]  /*2760*/  IMAD R11, R108.reuse, UR5, R11 ;  /* 0x000000056c0b7c24 */ /* 0x040fe4000f8e020b */
[----:B------:R-:W-:-:S04]  /*2770*/  IMAD.WIDE.U32 R112, R108, UR4, R4 ;  /* 0x000000046c707c25 */ /* 0x000fc8000f8e0004 */
[----:B------:R-:W-:Y:S01]  /*2780*/  IMAD.MOV.U32 R0, RZ, RZ, -0x1 ;  /* 0xffffffffff007424 */ /* 0x000fe200078e00ff */
[----:B------:R-:W-:Y:S06]  /*2790*/  @P0 BRA `(.L_x_28) ;  /* 0x0000004c00000947 */ /* 0x000fec0003800000 */
[----:B-----5:R-:W-:Y:S01]  /*27a0*/  FSETP.NEU.AND P1, PT, R89, RZ, PT ;  /* 0x000000ff5900720b */ /* 0x020fe20003f2d000 */
[----:B------:R-:W-:Y:S01]  /*27b0*/  IMAD.IADD R4, R90, 0x1, -R101 ;  /* 0x000000015a047824 */ /* 0x000fe200078e0a65 */
[----:B------:R-:W-:Y:S01]  /*27c0*/  BSSY B0, `(.L_x_28) ;  /* 0x00004bd000007945 */ /* 0x000fe20003800000 */
[----:B------:R-:W-:Y:S02]  /*27d0*/  IMAD.IADD R3, R100, 0x1, -R3 ;  /* 0x0000000164037824 */ /* 0x000fe400078e0a03 */
[----:B------:R-:W-:Y:S01]  /*27e0*/  IMAD.IADD R105, R113, 0x1, R11 ;  /* 0x0000000171697824 */ /* 0x000fe200078e020b */
[----:B------:R-:W-:-:S04]  /*27f0*/  ISETP.GT.AND P6, PT, R4, RZ, PT ;  /* 0x000000ff0400720c */ /* 0x000fc80003fc4270 */
[----:B------:R-:W-:-:S03]  /*2800*/  ISETP.GT.AND P0, PT, R3, RZ, P6 ;  /* 0x000000ff0300720c */ /* 0x000fc60003704270 */
[----:B------:R-:W-:Y:S10]  /*2810*/  @!P1 BRA `(.L_x_29) ;  /* 0x0000003400709947 */ /* 0x000ff40003800000 */
[----:B------:R-:W0:Y:S01]  /*2820*/  LDC.64 R14, c[0x0][0x5b8] ;  /* 0x00016e00ff0e7b82 */ /* 0x000e220000000a00 */
[----:B------:R-:W-:-:S07]  /*2830*/  ULDC.64 UR4, c[0x0][0x5c0] ;  /* 0x0001700000047ab9 */ /* 0x000fce0000000a00 */
[----:B------:R-:W1:Y:S08]  /*2840*/  LDC.64 R106, c[0x0][0x5b0] ;  /* 0x00016c00ff6a7b82 */ /* 0x000e700000000a00 */
[----:B------:R-:W2:Y:S01]  /*2850*/  LDC.64 R12, c[0x0][0x5a8] ;  /* 0x00016a00ff0c7b82 */ /* 0x000ea20000000a00 */
[-C--:B0-----:R-:W-:Y:S02]  /*2860*/  IMAD R6, R21, R14.reuse, RZ ;  /* 0x0000000e15067224 */ /* 0x081fe400078e02ff */
[----:B------:R-:W-:-:S04]  /*2870*/  IMAD.WIDE.U32 R20, R19, R14, R8 ;  /* 0x0000000e13147225 */ /* 0x000fc800078e0008 */
[----:B------:R-:W-:Y:S02]  /*2880*/  IMAD R101, R19, R15, R6 ;  /* 0x0000000f13657224 */ /* 0x000fe400078e0206 */
[-C--:B-1----:R-:W-:Y:S02]  /*2890*/  IMAD R5, R109, R106.reuse, RZ ;  /* 0x0000006a6d057224 */ /* 0x082fe400078e02ff */
[----:B------:R-:W-:Y:S02]  /*28a0*/  IMAD.IADD R103, R21, 0x1, R101 ;  /* 0x0000000115677824 */ /* 0x000fe400078e0265 */
[----:B------:R-:W-:Y:S02]  /*28b0*/  IMAD.MOV.U32 R102, RZ, RZ, R20 ;  /* 0x000000ffff667224 */ /* 0x000fe400078e0014 */
[C---:B------:R-:W-:Y:S02]  /*28c0*/  IMAD R119, R108.reuse, R107, R5 ;  /* 0x0000006b6c777224 */ /* 0x040fe400078e0205 */
[----:B------:R-:W-:-:S04]  /*28d0*/  IMAD.WIDE.U32 R6, R108, R106, R102 ;  /* 0x0000006a6c067225 */ /* 0x000fc800078e0066 */
[----:B------:R-:W-:Y:S01]  /*28e0*/  IMAD.IADD R5, R7, 0x1, R119 ;  /* 0x0000000107057824 */ /* 0x000fe200078e0277 */
[----:B--2---:R-:W-:-:S04]  /*28f0*/  LEA R10, P1, R6, R12, 0x1 ;  /* 0x0000000c060a7211 */ /* 0x004fc800078208ff */
[----:B------:R-:W-:-:S05]  /*2900*/  LEA.HI.X R11, R6, R13, R5, 0x1, P1 ;  /* 0x0000000d060b7211 */ /* 0x000fca00008f0c05 */
[----:B------:R-:W2:Y:S01]  /*2910*/  @P0 LDG.E.LTC128B.U16 R5, desc[UR36][R10.64] ;  /* 0x000000240a050981 */ /* 0x000ea2000c1e1520 */
[----:B------:R-:W-:Y:S01]  /*2920*/  ISETP.GT.AND P4, PT, R4, 0x1, PT ;  /* 0x000000010400780c */ /* 0x000fe20003f84270 */
[----:B------:R-:W-:Y:S01]  /*2930*/  IMAD.WIDE.U32 R6, R108, R106, R8 ;  /* 0x0000006a6c067225 */ /* 0x000fe200078e0008 */
[----:B------:R-:W-:Y:S01]  /*2940*/  BSSY B1, `(.L_x_30) ;  /* 0x0000013000017945 */ /* 0x000fe20003800000 */
[----:B------:R-:W-:Y:S02]  /*2950*/  SHF.L.U64.HI R113, R106, 0x3, R107 ;  /* 0x000000036a717819 */ /* 0x000fe4000001026b */
[----:B------:R-:W-:Y:S01]  /*2960*/  IMAD.IADD R7, R119, 0x1, R7 ;  /* 0x0000000177077824 */ /* 0x000fe200078e0207 */
[----:B------:R-:W-:Y:S01]  /*2970*/  P2R R117, PR, RZ, 0x10 ;  /* 0x00000010ff757803 */ /* 0x000fe20000000000 */
[----:B------:R-:W-:-:S04]  /*2980*/  IMAD.WIDE.U32 R110, R19, R14, R6 ;  /* 0x0000000e136e7225 */ /* 0x000fc800078e0006 */
[----:B------:R-:W-:Y:S01]  /*2990*/  IMAD.IADD R7, R101, 0x1, R111 ;  /* 0x0000000165077824 */ /* 0x000fe200078e026f */
[----:B------:R-:W-:-:S04]  /*29a0*/  LEA R6, P2, R110, R12, 0x1 ;  /* 0x0000000c6e067211 */ /* 0x000fc800078408ff */
[----:B------:R-:W-:Y:S01]  /*29b0*/  LEA.HI.X R7, R110, R13, R7, 0x1, P2 ;  /* 0x0000000d6e077211 */ /* 0x000fe200010f0c07 */
[----:B--2---:R-:W-:-:S05]  /*29c0*/  HADD2.F32 R104, -RZ, R5.H0_H0 ;  /* 0x20000005ff687230 */ /* 0x004fca0000004100 */
[----:B------:R-:W-:Y:S01]  /*29d0*/  FMUL R15, R104, R89 ;  /* 0x00000059680f7220 */ /* 0x000fe20000400000 */
[----:B------:R-:W-:-:S03]  /*29e0*/  LEA R104, P1, R112, UR4, 0x1 ;  /* 0x0000000470687c11 */ /* 0x000fc6000f8208ff */
[----:B------:R-:W-:Y:S01]  /*29f0*/  FFMA R15, R56, R88, R15 ;  /* 0x00000058380f7223 */ /* 0x000fe2000000000f */
[----:B------:R-:W-:Y:S01]  /*2a00*/  LEA.HI.X R105, R112, UR5, R105, 0x1, P1 ;  /* 0x0000000570697c11 */ /* 0x000fe200088f0c69 */
[----:B------:R-:W-:Y:S01]  /*2a10*/  IMAD.SHL.U32 R112, R106, 0x8, RZ ;  /* 0x000000086a707824 */ /* 0x000fe200078e00ff */
[----:B------:R-:W-:Y:S02]  /*2a20*/  ISETP.GT.AND P1, PT, R3, RZ, P4 ;  /* 0x000000ff0300720c */ /* 0x000fe40002724270 */
[----:B------:R-:W-:-:S05]  /*2a30*/  F2FP.F16.F32.PACK_AB R15, RZ, R15 ;  /* 0x0000000fff0f723e */ /* 0x000fca00000000ff */
[----:B------:R0:W-:Y:S06]  /*2a40*/  @P0 STG.E.U16 desc[UR36][R104.64], R15 ;  /* 0x0000000f68000986 */ /* 0x0001ec000c101524 */
[----:B------:R-:W-:Y:S05]  /*2a50*/  @!P1 BRA `(.L_x_31) ;  /* 0x0000000000049947 */ /* 0x000fea0003800000 */
[----:B------:R1:W5:Y:S02]  /*2a60*/  LDG.E.LTC128B.U16 R5, desc[UR36][R6.64+0x2] ;  /* 0x0000022406057981 */ /* 0x000364000c1e1520 */
.L_x_31:
[----:B------:R-:W-:Y:S05]  /*2a70*/  BSYNC B1 ;  /* 0x0000000000017941 */ /* 0x000fea0003800000 */
.L_x_30:
[----:B-----5:R-:W-:Y:S01]  /*2a80*/  HADD2.F32 R10, -RZ, R5.H0_H0 ;  /* 0x20000005ff0a7230 */ /* 0x020fe20000004100 */
[----:B------:R-:W-:Y:S01]  /*2a90*/  ISETP.GT.AND P0, PT, R3, 0x8, P6 ;  /* 0x000000080300780c */ /* 0x000fe20003704270 */
[----:B------:R-:W-:Y:S01]  /*2aa0*/  IMAD.WIDE.U32 R114, R108, R106, R112 ;  /* 0x0000006a6c727225 */ /* 0x000fe200078e0070 */
[----:B0-----:R-:W-:-:S03]  /*2ab0*/  PRMT R15, R5, 0x7610, R15 ;  /* 0x00007610050f7816 */ /* 0x001fc6000000000f */
[----:B------:R-:W-:Y:S01]  /*2ac0*/  FMUL R10, R10, R89 ;  /* 0x000000590a0a7220 */ /* 0x000fe20000400000 */
[----:B------:R-:W-:Y:S01]  /*2ad0*/  IMAD.IADD R119, R119, 0x1, R115 ;  /* 0x0000000177777824 */ /* 0x000fe200078e0273 */
[----:B------:R-:W-:Y:S02]  /*2ae0*/  IADD3 R11, P2, R20, R114, RZ ;  /* 0x00000072140b7210 */ /* 0x000fe40007f5e0ff */
[----:B------:R-:W-:-:S03]  /*2af0*/  FFMA R57, R57, R88, R10 ;  /* 0x0000005839397223 */ /* 0x000fc6000000000a */
[----:B------:R-:W-:Y:S01]  /*2b00*/  IMAD.X R56, R119, 0x1, R103, P2 ;  /* 0x0000000177387824 */ /* 0x000fe200010e0667 */
[C---:B------:R-:W-:Y:S02]  /*2b10*/  LEA R10, P2, R11.reuse, R12, 0x1 ;  /* 0x0000000c0b0a7211 */ /* 0x040fe400078408ff */
[----:B------:R-:W-:Y:S02]  /*2b20*/  F2FP.F16.F32.PACK_AB R57, RZ, R57 ;  /* 0x00000039ff39723e */ /* 0x000fe400000000ff */
[----:B------:R-:W-:Y:S01]  /*2b30*/  LEA.HI.X R11, R11, R13, R56, 0x1, P2 ;  /* 0x0000000d0b0b7211 */ /* 0x000fe200010f0c38 */
[----:B------:R-:W-:Y:S01]  /*2b40*/  @P1 IMAD.MOV.U32 R56, RZ, RZ, R104 ;  /* 0x000000ffff381224 */ /* 0x000fe200078e0068 */
[----:B------:R-:W-:Y:S01]  /*2b50*/  PRMT R111, R57, 0x7610, R111 ;  /* 0x00007610396f7816 */ /* 0x000fe2000000006f */
[----:B------:R-:W-:-:S05]  /*2b60*/  @P1 IMAD.MOV.U32 R57, RZ, RZ, R105 ;  /* 0x000000ffff391224 */ /* 0x000fca00078e0069 */
[----:B------:R0:W-:Y:S04]  /*2b70*/  @P1 STG.E.U16 desc[UR36][R56.64+0x2], R111 ;  /* 0x0000026f38001986 */ /* 0x0001e8000c101524 */
[----:B------:R-:W2:Y:S01]  /*2b80*/  @P0 LDG.E.LTC128B.U16 R15, desc[UR36][R10.64] ;  /* 0x000000240a0f0981 */ /* 0x000ea2000c1e1520 */
[----:B------:R-:W-:Y:S01]  /*2b90*/  IADD3 R114, P1, R8, R114, RZ ;  /* 0x0000007208727210 */ /* 0x000fe20007f3e0ff */
[----:B------:R-:W-:Y:S01]  /*2ba0*/  BSSY B1, `(.L_x_32) ;  /* 0x0000012000017945 */ /* 0x000fe20003800000 */
[----:B------:R-:W-:-:S03]  /*2bb0*/  SHF.L.U64.HI R121, R94, 0x1, R93 ;  /* 0x000000015e797819 */ /* 0x000fc6000001025d */
[----:B------:R-:W-:Y:S01]  /*2bc0*/  IMAD.X R115, R9, 0x1, R119, P1 ;  /* 0x0000000109737824 */ /* 0x000fe200008e0677 */
[----:B------:R-:W-:Y:S01]  /*2bd0*/  ISETP.GT.AND P1, PT, R3, 0x8, P4 ;  /* 0x000000080300780c */ /* 0x000fe20002724270 */
[----:B------:R-:W-:Y:S02]  /*2be0*/  IMAD.SHL.U32 R119, R94, 0x2, RZ ;  /* 0x000000025e777824 */ /* 0x000fe400078e00ff */
[----:B------:R-:W-:-:S04]  /*2bf0*/  IMAD.WIDE.U32 R114, R19, R14, R114 ;  /* 0x0000000e13727225 */ /* 0x000fc800078e0072 */
[----:B0-----:R-:W-:Y:S01]  /*2c00*/  IMAD.IADD R57, R101, 0x1, R115 ;  /* 0x0000000165397824 */ /* 0x001fe200078e0273 */
[----:B------:R-:W-:-:S04]  /*2c10*/  LEA R56, P3, R114, R12, 0x1 ;  /* 0x0000000c72387211 */ /* 0x000fc800078608ff */
[----:B------:R-:W-:Y:S01]  /*2c20*/  LEA.HI.X R57, R114, R13, R57, 0x1, P3 ;  /* 0x0000000d72397211 */ /* 0x000fe200018f0c39 */
[----:B--2---:R-:W-:-:S05]  /*2c30*/  HADD2.F32 R110, -RZ, R15.H0_H0 ;  /* 0x2000000fff6e7230 */ /* 0x004fca0000004100 */
[----:B------:R-:W-:Y:S01]  /*2c40*/  FMUL R5, R110, R89 ;  /* 0x000000596e057220 */ /* 0x000fe20000400000 */
[----:B------:R-:W-:-:S03]  /*2c50*/  IADD3 R110, P2, R119, R104, RZ ;  /* 0x00000068776e7210 */ /* 0x000fc60007f5e0ff */
[----:B------:R-:W-:Y:S02]  /*2c60*/  FFMA R5, R58, R88, R5 ;  /* 0x000000583a057223 */ /* 0x000fe40000000005 */
[----:B------:R-:W-:-:S03]  /*2c70*/  IMAD.X R111, R121, 0x1, R105, P2 ;  /* 0x00000001796f7824 */ /* 0x000fc600010e0669 */
[----:B------:R-:W-:-:S05]  /*2c80*/  F2FP.F16.F32.PACK_AB R5, RZ, R5 ;  /* 0x00000005ff05723e */ /* 0x000fca00000000ff */
[----:B------:R0:W-:Y:S01]  /*2c90*/  @P0 STG.E.U16 desc[UR36][R110.64], R5 ;  /* 0x000000056e000986 */ /* 0x0001e2000c101524 */
[----:B------:R-:W-:Y:S05]  /*2ca0*/  @!P1 BRA `(.L_x_33) ;  /* 0x0000000000049947 */ /* 0x000fea0003800000 */
[----:B------:R2:W5:Y:S02]  /*2cb0*/  LDG.E.LTC128B.U16 R15, desc[UR36][R56.64+0x2] ;  /* 0x00000224380f7981 */ /* 0x000564000c1e1520 */
.L_x_33:
[----:B------:R-:W-:Y:S05]  /*2cc0*/  BSYNC B1 ;  /* 0x0000000000017941 */ /* 0x000fea0003800000 */
.L_x_32:
[----:B-----5:R-:W-:Y:S01]  /*2cd0*/  HADD2.F32 R10, -RZ, R15.H0_H0 ;  /* 0x2000000fff0a7230 */ /* 0x020fe20000004100 */
[----:B------:R-:W-:Y:S01]  /*2ce0*/  ISETP.GT.AND P4, PT, R4, 0x8, PT ;  /* 0x000000080400780c */ /* 0x000fe20003f84270 */
[----:B------:R-:W-:Y:S01]  /*2cf0*/  IMAD.MOV.U32 R58, RZ, RZ, R110 ;  /* 0x000000ffff3a7224 */ /* 0x000fe200078e006e */
[----:B------:R-:W-:Y:S01]  /*2d00*/  BSSY B1, `(.L_x_34) ;  /* 0x000000b000017945 */ /* 0x000fe20003800000 */
[----:B------:R-:W-:Y:S01]  /*2d10*/  PRMT R114, R15, 0x7610, R114 ;  /* 0x000076100f727816 */ /* 0x000fe20000000072 */
[----:B------:R-:W-:Y:S01]  /*2d20*/  FMUL R10, R10, R89 ;  /* 0x000000590a0a7220 */ /* 0x000fe20000400000 */
[----:B------:R-:W-:Y:S02]  /*2d30*/  ISETP.GT.AND P0, PT, R3, RZ, P4 ;  /* 0x000000ff0300720c */ /* 0x000fe40002704270 */
[----:B------:R-:W-:Y:S01]  /*2d40*/  P2R R115, PR, RZ, 0x10 ;  /* 0x00000010ff737803 */ /* 0x000fe20000000000 */
[----:B------:R-:W-:Y:S01]  /*2d50*/  FFMA R10, R59, R88, R10 ;  /* 0x000000583b0a7223 */ /* 0x000fe2000000000a */
[----:B------:R-:W-:-:S04]  /*2d60*/  IMAD.MOV.U32 R59, RZ, RZ, R111 ;  /* 0x000000ffff3b7224 */ /* 0x000fc800078e006f */
[----:B------:R-:W-:-:S05]  /*2d70*/  F2FP.F16.F32.PACK_AB R10, RZ, R10 ;  /* 0x0000000aff0a723e */ /* 0x000fca00000000ff */
[----:B------:R3:W-:Y:S01]  /*2d80*/  @P1 STG.E.U16 desc[UR36][R58.64+0x2], R10 ;  /* 0x0000020a3a001986 */ /* 0x0007e2000c101524 */
[----:B------:R-:W-:Y:S05]  /*2d90*/  @!P0 BRA `(.L_x_35) ;  /* 0x0000000000048947 */ /* 0x000fea0003800000 */
[----:B------:R4:W5:Y:S02]  /*2da0*/  LDG.E.LTC128B.U16 R114, desc[UR36][R6.64+0x10] ;  /* 0x0000102406727981 */ /* 0x000964000c1e1520 */
.L_x_35:
[----:B------:R-:W-:Y:S05]  /*2db0*/  BSYNC B1 ;  /* 0x0000000000017941 */ /* 0x000fea0003800000 */
.L_x_34:
[----:B---3-5:R-:W-:Y:S01]  /*2dc0*/  HADD2.F32 R10, -RZ, R114.H0_H0 ;  /* 0x20000072ff0a7230 */ /* 0x028fe20000004100 */
[C---:B0-----:R-:W-:Y:S01]  /*2dd0*/  SHF.L.U64.HI R5, R95.reuse, 0x1, R92 ;  /* 0x000000015f057819 */ /* 0x041fe2000001025c */
[----:B------:R-:W-:Y:S01]  /*2de0*/  IMAD.SHL.U32 R15, R95, 0x2, RZ ;  /* 0x000000025f0f7824 */ /* 0x000fe200078e00ff */
[----:B------:R-:W-:Y:S01]  /*2df0*/  ISETP.GT.AND P3, PT, R4, 0x9, PT ;  /* 0x000000090400780c */ /* 0x000fe20003f64270 */
[----:B------:R-:W-:Y:S01]  /*2e00*/  BSSY B1, `(.L_x_36) ;  /* 0x000000b000017945 */ /* 0x000fe20003800000 */
[----:B------:R-:W-:Y:S02]  /*2e10*/  FMUL R11, R10, R89 ;  /* 0x000000590a0b7220 */ /* 0x000fe40000400000 */
[----:B------:R-:W-:Y:S02]  /*2e20*/  IADD3 R10, P1, P2, R15, R104, R119 ;  /* 0x000000680f0a7210 */ /* 0x000fe40007a3e077 */
[----:B------:R-:W-:Y:S01]  /*2e30*/  FFMA R60, R60, R88, R11 ;  /* 0x000000583c3c7223 */ /* 0x000fe2000000000b */
[----:B------:R-:W-:-:S02]  /*2e40*/  P2R R118, PR, RZ, 0x8 ;  /* 0x00000008ff767803 */ /* 0x000fc40000000000 */
[----:B------:R-:W-:Y:S02]  /*2e50*/  IADD3.X R11, R5, R105, R121, P1, P2 ;  /* 0x00000069050b7210 */ /* 0x000fe40000fe4479 */
[----:B------:R-:W-:Y:S02]  /*2e60*/  F2FP.F16.F32.PACK_AB R60, RZ, R60 ;  /* 0x0000003cff3c723e */ /* 0x000fe400000000ff */
[----:B------:R-:W-:-:S03]  /*2e70*/  ISETP.GT.AND P1, PT, R3, RZ, P3 ;  /* 0x000000ff0300720c */ /* 0x000fc60001f24270 */
[----:B------:R0:W-:Y:S10]  /*2e80*/  @P0 STG.E.U16 desc[UR36][R104.64+0x10], R60 ;  /* 0x0000103c68000986 */ /* 0x0001f4000c101524 */
[----:B------:R-:W-:Y:S05]  /*2e90*/  @!P1 BRA `(.L_x_37) ;  /* 0x0000000000049947 */ /* 0x000fea0003800000 */
[----:B------:R3:W5:Y:S02]  /*2ea0*/  LDG.E.LTC128B.U16 R114, desc[UR36][R6.64+0x12] ;  /* 0x0000122406727981 */ /* 0x000764000c1e1520 */
.L_x_37:
[----:B------:R-:W-:Y:S05]  /*2eb0*/  BSYNC B1 ;  /* 0x0000000000017941 */ /* 0x000fea0003800000 */
.L_x_36:
[----:B0----5:R-:W-:Y:S01]  /*2ec0*/  HADD2.F32 R60, -RZ, R114.H0_H0 ;  /* 0x20000072ff3c7230 */ /* 0x021fe20000004100 */
[----:B------:R-:W-:Y:S01]  /*2ed0*/  ISETP.GT.AND P0, PT, R3, 0x8, P4 ;  /* 0x000000080300780c */ /* 0x000fe20002704270 */
[----:B------:R-:W-:Y:S03]  /*2ee0*/  BSSY B1, `(.L_x_38) ;  /* 0x000000a000017945 */ /* 0x000fe60003800000 */
[----:B------:R-:W-:-:S04]  /*2ef0*/  FMUL R60, R60, R89 ;  /* 0x000000593c3c7220 */ /* 0x000fc80000400000 */
[----:B------:R-:W-:Y:S01]  /*2f00*/  FFMA R60, R61, R88, R60 ;  /* 0x000000583d3c7223 */ /* 0x000fe2000000003c */
[----:B------:R-:W-:-:S04]  /*2f10*/  @P1 IMAD.MOV.U32 R61, RZ, RZ, R105 ;  /* 0x000000ffff3d1224 */ /* 0x000fc800078e0069 */
[----:B------:R-:W-:-:S04]  /*2f20*/  F2FP.F16.F32.PACK_AB R60, RZ, R60 ;  /* 0x0000003cff3c723e */ /* 0x000fc800000000ff */
[----:B------:R-:W-:Y:S01]  /*2f30*/  PRMT R119, R60, 0x7610, R119 ;  /* 0x000076103c777816 */ /* 0x000fe20000000077 */
[----:B------:R-:W-:-:S05]  /*2f40*/  @P1 IMAD.MOV.U32 R60, RZ, RZ, R104 ;  /* 0x000000ffff3c1224 */ /* 0x000fca00078e0068 */
[----:B------:R0:W-:Y:S01]  /*2f50*/  @P1 STG.E.U16 desc[UR36][R60.64+0x12], R119 ;  /* 0x000012773c001986 */ /* 0x0001e2000c101524 */
[----:B------:R-:W-:Y:S05]  /*2f60*/  @!P0 BRA `(.L_x_39) ;  /* 0x0000000000048947 */ /* 0x000fea0003800000 */
[----:B------:R0:W5:Y:S02]  /*2f70*/  LDG.E.LTC128B.U16 R114, desc[UR36][R56.64+0x10] ;  /* 0x0000102438727981 */ /* 0x000164000c1e1520 */
.L_x_39:
[----:B------:R-:W-:Y:S05]  /*2f80*/  BSYNC B1 ;  /* 0x0000000000017941 */ /* 0x000fea0003800000 */
.L_x_38:
[----:B0----5:R-:W-:Y:S01]  /*2f90*/  HADD2.F32 R60, -RZ, R114.H0_H0 ;  /* 0x20000072ff3c7230 */ /* 0x021fe20000004100 */
[----:B------:R-:W-:Y:S01]  /*2fa0*/  ISETP.GT.AND P1, PT, R3, 0x8, P3 ;  /* 0x000000080300780c */ /* 0x000fe20001f24270 */
[----:B------:R-:W-:Y:S03]  /*2fb0*/  BSSY B1, `(.L_x_40) ;  /* 0x0000007000017945 */ /* 0x000fe60003800000 */
[----:B------:R-:W-:-:S04]  /*2fc0*/  FMUL R61, R60, R89 ;  /* 0x000000593c3d7220 */ /* 0x000fc80000400000 */
[----:B------:R-:W-:-:S05]  /*2fd0*/  FFMA R61, R62, R88, R61 ;  /* 0x000000583e3d7223 */ /* 0x000fca000000003d */
[----:B------:R-:W-:-:S05]  /*2fe0*/  F2FP.F16.F32.PACK_AB R61, RZ, R61 ;  /* 0x0000003dff3d723e */ /* 0x000fca00000000ff */
[----:B------:R0:W-:Y:S01]  /*2ff0*/  @P0 STG.E.U16 desc[UR36][R58.64+0x10], R61 ;  /* 0x0000103d3a000986 */ /* 0x0001e2000c101524 */
[----:B------:R-:W-:Y:S05]  /*3000*/  @!P1 BRA `(.L_x_41) ;  /* 0x0000000000049947 */ /* 0x000fea0003800000 */
[----:B------:R0:W5:Y:S02]  /*3010*/  LDG.E.LTC128B.U16 R114, desc[UR36][R56.64+0x12] ;  /* 0x0000122438727981 */ /* 0x000164000c1e1520 */
.L_x_41:
[----:B------:R-:W-:Y:S05]  /*3020*/  BSYNC B1 ;  /* 0x0000000000017941 */ /* 0x000fea0003800000 */
.L_x_40:
[----:B-----5:R-:W-:Y:S01]  /*3030*/  HADD2.F32 R60, -RZ, R114.H0_H0 ;  /* 0x20000072ff3c7230 */ /* 0x020fe20000004100 */
[----:B------:R-:W-:Y:S01]  /*3040*/  IADD3 R123, P0, R108, 0x80, RZ ;  /* 0x000000806c7b7810 */ /* 0x000fe20007f1e0ff */
[----:B------:R-:W-:Y:S01]  /*3050*/  BSSY B1, `(.L_x_42) ;  /* 0x000000b000017945 */ /* 0x000fe20003800000 */
[----:B------:R-:W-:Y:S02]  /*3060*/  ISETP.GT.AND P2, PT, R4, 0x10, PT ;  /* 0x000000100400780c */ /* 0x000fe40003f44270 */
[----:B------:R-:W-:Y:S01]  /*3070*/  FMUL R60, R60, R89 ;  /* 0x000000593c3c7220 */ /* 0x000fe20000400000 */
[----:B------:R-:W-:Y:S01]  /*3080*/  IMAD.X R109, RZ, RZ, R109, P0 ;  /* 0x000000ffff6d7224 */ /* 0x000fe200000e066d */
[----:B------:R-:W-:Y:S02]  /*3090*/  ISETP.GT.AND P0, PT, R3, RZ, P2 ;  /* 0x000000ff0300720c */ /* 0x000fe40001704270 */
[----:B------:R-:W-:Y:S01]  /*30a0*/  FFMA R60, R63, R88, R60 ;  /* 0x000000583f3c7223 */ /* 0x000fe2000000003c */
[----:B------:R-:W-:-:S04]  /*30b0*/  P2R R119, PR, RZ, 0x4 ;  /* 0x00000004ff777803 */ /* 0x000fc80000000000 */
[----:B------:R-:W-:-:S05]  /*30c0*/  F2FP.F16.F32.PACK_AB R60, RZ, R60 ;  /* 0x0000003cff3c723e */ /* 0x000fca00000000ff */
[----:B------:R0:W-:Y:S01]  /*30d0*/  @P1 STG.E.U16 desc[UR36][R58.64+0x12], R60 ;  /* 0x0000123c3a001986 */ /* 0x0001e2000c101524 */
[----:B------:R-:W-:Y:S05]  /*30e0*/  @!P0 BRA `(.L_x_43) ;  /* 0x0000000000048947 */ /* 0x000fea0003800000 */
[----:B------:R0:W5:Y:S02]  /*30f0*/  LDG.E.LTC128B.U16 R114, desc[UR36][R6.64+0x20] ;  /* 0x0000202406727981 */ /* 0x000164000c1e1520 */
.L_x_43:
[----:B------:R-:W-:Y:S05]  /*3100*/  BSYNC B1 ;  /* 0x0000000000017941 */ /* 0x000fea0003800000 */
.L_x_42:
[----:B0----5:R-:W-:Y:S01]  /*3110*/  HADD2.F32 R60, -RZ, R114.H0_H0 ;  /* 0x20000072ff3c7230 */ /* 0x021fe20000004100 */
[----:B------:R-:W-:Y:S01]  /*3120*/  ISETP.GT.AND P1, PT, R4, 0x11, PT ;  /* 0x000000110400780c */ /* 0x000fe20003f24270 */
[-C--:B------:R-:W-:Y:S01]  /*3130*/  IMAD.WIDE.U32 R62, R123, R106.reuse, R8 ;  /* 0x0000006a7b3e7225 */ /* 0x080fe200078e0008 */
[----:B------:R-:W-:Y:S03]  /*3140*/  BSSY B1, `(.L_x_44) ;  /* 0x0000021000017945 */ /* 0x000fe60003800000 */
[----:B------:R-:W-:Y:S01]  /*3150*/  FMUL R21, R60, R89 ;  /* 0x000000593c157220 */ /* 0x000fe20000400000 */
[----:B------:R-:W-:-:S03]  /*3160*/  IMAD R60, R109, R106, RZ ;  /* 0x0000006a6d3c7224 */ /* 0x000fc600078e02ff */
[----:B------:R-:W-:Y:S01]  /*3170*/  FFMA R21, R64, R88, R21 ;  /* 0x0000005840157223 */ /* 0x000fe20000000015 */
[C---:B------:R-:W-:Y:S02]  /*3180*/  IMAD R121, R123.reuse, R107, R60 ;  /* 0x0000006b7b797224 */ /* 0x040fe400078e023c */
[----:B------:R-:W-:Y:S02]  /*3190*/  IMAD.WIDE.U32 R60, R123, R106, R102 ;  /* 0x0000006a7b3c7225 */ /* 0x000fe400078e0066 */
[----:B------:R-:W-:Y:S02]  /*31a0*/  F2FP.F16.F32.PACK_AB R21, RZ, R21 ;  /* 0x00000015ff15723e */ /* 0x000fe400000000ff */
[----:B------:R-:W-:Y:S02]  /*31b0*/  IMAD.IADD R63, R121, 0x1, R63 ;  /* 0x00000001793f7824 */ /* 0x000fe400078e023f */
[----:B------:R-:W-:Y:S01]  /*31c0*/  PRMT R107, R21, 0x7610, R107 ;  /* 0x00007610156b7816 */ /* 0x000fe2000000006b */
[----:B------:R-:W-:-:S02]  /*31d0*/  IMAD.IADD R21, R61, 0x1, R121 ;  /* 0x000000013d157824 */ /* 0x000fc400078e0279 */
[----:B------:R-:W-:Y:S02]  /*31e0*/  IMAD.WIDE.U32 R108, R19, R14, R62 ;  /* 0x0000000e136c7225 */ /* 0x000fe400078e003e */
[----:B------:R0:W-:Y:S01]  /*31f0*/  @P0 STG.E.U16 desc[UR36][R104.64+0x20], R107 ;  /* 0x0000206b68000986 */ /* 0x0001e2000c101524 */
[----:B------:R-:W-:-:S04]  /*3200*/  LEA R62, P0, R60, R12, 0x1 ;  /* 0x0000000c3c3e7211 */ /* 0x000fc800078008ff */
[----:B------:R-:W-:Y:S01]  /*3210*/  LEA.HI.X R63, R60, R13, R21, 0x1, P0 ;  /* 0x0000000d3c3f7211 */ /* 0x000fe200000f0c15 */
[----:B------:R-:W-:Y:S01]  /*3220*/  IMAD.IADD R21, R101, 0x1, R109 ;  /* 0x0000000165157824 */ /* 0x000fe200078e026d */
[----:B------:R-:W-:-:S04]  /*3230*/  LEA R60, P0, R108, R12, 0x1 ;  /* 0x0000000c6c3c7211 */ /* 0x000fc800078008ff */
[----:B------:R-:W-:Y:S01]  /*3240*/  LEA.HI.X R61, R108, R13, R21, 0x1, P0 ;  /* 0x0000000d6c3d7211 */ /* 0x000fe200000f0c15 */
[----:B0-----:R-:W-:-:S04]  /*3250*/  IMAD.WIDE.U32 R106, R123, R106, R112 ;  /* 0x0000006a7b6a7225 */ /* 0x001fc800078e0070 */
[----:B------:R-:W-:Y:S01]  /*3260*/  IMAD.IADD R121, R121, 0x1, R107 ;  /* 0x0000000179797824 */ /* 0x000fe200078e026b */
[----:B------:R-:W-:-:S05]  /*3270*/  IADD3 R64, P0, R20, R106, RZ ;  /* 0x0000006a14407210 */ /* 0x000fca0007f1e0ff */
[----:B------:R-:W-:Y:S01]  /*3280*/  IMAD.X R102, R121, 0x1, R103, P0 ;  /* 0x0000000179667824 */ /* 0x000fe200000e0667 */
[----:B------:R-:W-:-:S05]  /*3290*/  IADD3 R20, P0, R8, R106, RZ ;  /* 0x0000006a08147210 */ /* 0x000fca0007f1e0ff */
[----:B------:R-:W-:Y:S01]  /*32a0*/  IMAD.X R21, R9, 0x1, R121, P0 ;  /* 0x0000000109157824 */ /* 0x000fe200000e0679 */
[----:B------:R-:W-:Y:S01]  /*32b0*/  LEA R8, P0, R64, R12, 0x1 ;  /* 0x0000000c40087211 */ /* 0x000fe200078008ff */
[----:B------:R-:W-:-:S03]  /*32c0*/  IMAD.WIDE.U32 R20, R19, R14, R20 ;  /* 0x0000000e13147225 */ /* 0x000fc600078e0014 */
[----:B------:R-:W-:Y:S01]  /*32d0*/  LEA.HI.X R9, R64, R13, R102, 0x1, P0 ;  /* 0x0000000d40097211 */ /* 0x000fe200000f0c66 */
[----:B------:R-:W-:Y:S01]  /*32e0*/  IMAD.IADD R101, R101, 0x1, R21 ;  /* 0x0000000165657824 */ /* 0x000fe200078e0215 */
[----:B------:R-:W-:-:S04]  /*32f0*/  LEA R12, P0, R20, R12, 0x1 ;  /* 0x0000000c140c7211 */ /* 0x000fc800078008ff */
[----:B------:R-:W-:Y:S02]  /*3300*/  LEA.HI.X R13, R20, R13, R101, 0x1, P0 ;  /* 0x0000000d140d7211 */ /* 0x000fe400000f0c65 */
[----:B------:R-:W-:Y:S02]  /*3310*/  ISETP.GT.AND P0, PT, R3, RZ, P1 ;  /* 0x000000ff0300720c */ /* 0x000fe40000f04270 */
[----:B------:R-:W-:-:S11]  /*3320*/  P2R R101, PR, RZ, 0x2 ;  /* 0x00000002ff657803 */ /* 0x000fd60000000000 */
[----:B------:R-:W-:Y:S05]  /*3330*/  @!P0 BRA `(.L_x_45) ;  /* 0x0000000000048947 */ /* 0x000fea0003800000 */
[----:B------:R0:W5:Y:S02]  /*3340*/  LDG.E.LTC128B.U16 R114, desc[UR36][R6.64+0x22] ;  /* 0x0000222406727981 */ /* 0x000164000c1e1520 */
.L_x_45:
[----:B------:R-:W-:Y:S05]  /*3350*/  BSYNC B1 ;  /* 0x0000000000017941 */ /* 0x000fea0003800000 */
.L_x_44:
[----:B-----5:R-:W-:Y:S01]  /*3360*/  HADD2.F32 R14, -RZ, R114.H0_H0 ;  /* 0x20000072ff0e7230 */ /* 0x020fe20000004100 */
[----:B------:R-:W-:Y:S01]  /*3370*/  BSSY B1, `(.L_x_46) ;  /* 0x000000a000017945 */ /* 0x000fe20003800000 */
[----:B------:R-:W-:Y:S02]  /*3380*/  @P0 IMAD.MOV.U32 R20, RZ, RZ, R104 ;  /* 0x000000ffff140224 */ /* 0x000fe400078e0068 */
[----:B------:R-:W-:Y:S02]  /*3390*/  @P0 IMAD.MOV.U32 R21, RZ, RZ, R105 ;  /* 0x000000ffff150224 */ /* 0x000fe400078e0069 */
[----:B------:R-:W-:-:S04]  /*33a0*/  FMUL R14, R14, R89 ;  /* 0x000000590e0e7220 */ /* 0x000fc80000400000 */
[----:B------:R-:W-:-:S05]  /*33b0*/  FFMA R14, R65, R88, R14 ;  /* 0x00000058410e7223 */ /* 0x000fca000000000e */
[----:B------:R-:W-:-:S05]  /*33c0*/  F2FP.F16.F32.PACK_AB R14, RZ, R14 ;  /* 0x0000000eff0e723e */ /* 0x000fca00000000ff */
[----:B------:R0:W-:Y:S01]  /*33d0*/  @P0 STG.E.U16 desc[UR36][R20.64+0x22], R14 ;  /* 0x0000220e14000986 */ /* 0x0001e2000c101524 */
[----:B------:R-:W-:-:S13]  /*33e0*/  ISETP.GT.AND P0, PT, R3, 0x8, P2 ;  /* 0x000000080300780c */ /* 0x000fda0001704270 */
[----:B0-----:R-:W-:Y:S05]  /*33f0*/  @!P0 BRA `(.L_x_47) ;  /* 0x0000000000048947 */ /* 0x001fea0003800000 */
[----:B------:R0:W5:Y:S02]  /*3400*/  LDG.E.LTC128B.U16 R114, desc[UR36][R56.64+0x20] ;  /* 0x0000202438727981 */ /* 0x000164000c1e1520 */
.L_x_47:
[----:B------:R-:W-:Y:S05]  /*3410*/  BSYNC B1 ;  /* 0x0000000000017941 */ /* 0x000fea0003800000 */
.L_x_46:
[----:B-----5:R-:W-:Y:S01]  /*3420*/  HADD2.F32 R14, -RZ, R114.H0_H0 ;  /* 0x20000072ff0e7230 */ /* 0x020fe20000004100 */
[----:B------:R-:W-:Y:S04]  /*3430*/  BSSY B1, `(.L_x_48) ;  /* 0x0000008000017945 */ /* 0x000fe80003800000 */
[----:B------:R-:W-:-:S04]  /*3440*/  FMUL R19, R14, R89 ;  /* 0x000000590e137220 */ /* 0x000fc80000400000 */
[----:B------:R-:W-:-:S05]  /*3450*/  FFMA R19, R66, R88, R19 ;  /* 0x0000005842137223 */ /* 0x000fca0000000013 */
[----:B------:R-:W-:-:S05]  /*3460*/  F2FP.F16.F32.PACK_AB R19, RZ, R19 ;  /* 0x00000013ff13723e */ /* 0x000fca00000000ff */
[----:B------:R0:W-:Y:S01]  /*3470*/  @P0 STG.E.U16 desc[UR36][R58.64+0x20], R19 ;  /* 0x000020133a000986 */ /* 0x0001e2000c101524 */
[----:B------:R-:W-:-:S13]  /*3480*/  ISETP.GT.AND P0, PT, R3, 0x8, P1 ;  /* 0x000000080300780c */ /* 0x000fda0000f04270 */
[----:B0-----:R-:W-:Y:S05]  /*3490*/  @!P0 BRA `(.L_x_49) ;  /* 0x0000000000048947 */ /* 0x001fea0003800000 */
[----:B------:R0:W5:Y:S02]  /*34a0*/  LDG.E.LTC128B.U16 R114, desc[UR36][R56.64+0x22] ;  /* 0x0000222438727981 */ /* 0x000164000c1e1520 */
.L_x_49:
[----:B------:R-:W-:Y:S05]  /*34b0*/  BSYNC B1 ;  /* 0x0000000000017941 */ /* 0x000fea0003800000 */
.L_x_48:
[----:B-----5:R-:W-:Y:S01]  /*34c0*/  HADD2.F32 R14, -RZ, R114.H0_H0 ;  /* 0x20000072ff0e7230 */ /* 0x020fe20000004100 */
[----:B------:R-:W-:Y:S01]  /*34d0*/  ISETP.GT.AND P2, PT, R4, 0x18, PT ;  /* 0x000000180400780c */ /* 0x000fe20003f44270 */
[----:B------:R-:W-:Y:S03]  /*34e0*/  BSSY B1, `(.L_x_50) ;  /* 0x0000009000017945 */ /* 0x000fe60003800000 */
[----:B------:R-:W-:Y:S01]  /*34f0*/  FMUL R14, R14, R89 ;  /* 0x000000590e0e7220 */ /* 0x000fe20000400000 */
[----:B------:R-:W-:-:S03]  /*3500*/  P2R R102, PR, RZ, 0x4 ;  /* 0x00000004ff667803 */ /* 0x000fc60000000000 */
[----:B------:R-:W-:-:S05]  /*3510*/  FFMA R14, R67, R88, R14 ;  /* 0x00000058430e7223 */ /* 0x000fca000000000e */
[----:B------:R-:W-:-:S05]  /*3520*/  F2FP.F16.F32.PACK_AB R14, RZ, R14 ;  /* 0x0000000eff0e723e */ /* 0x000fca00000000ff */
[----:B------:R0:W-:Y:S01]  /*3530*/  @P0 STG.E.U16 desc[UR36][R58.64+0x22], R14 ;  /* 0x0000220e3a000986 */ /* 0x0001e2000c101524 */
[----:B------:R-:W-:-:S13]  /*3540*/  ISETP.GT.AND P0, PT, R3, RZ, P2 ;  /* 0x000000ff0300720c */ /* 0x000fda0001704270 */
[----:B0-----:R-:W-:Y:S05]  /*3550*/  @!P0 BRA `(.L_x_51) ;  /* 0x0000000000048947 */ /* 0x001fea0003800000 */
[----:B------:R0:W5:Y:S02]  /*3560*/  LDG.E.LTC128B.U16 R114, desc[UR36][R6.64+0x30] ;  /* 0x0000302406727981 */ /* 0x000164000c1e1520 */
.L_x_51:
[----:B------:R-:W-:Y:S05]  /*3570*/  BSYNC B1 ;  /* 0x0000000000017941 */ /* 0x000fea0003800000 */
.L_x_50:
[----:B-----5:R-:W-:Y:S01]  /*3580*/  HADD2.F32 R14, -RZ, R114.H0_H0 ;  /* 0x20000072ff0e7230 */ /* 0x020fe20000004100 */
[----:B------:R-:W-:Y:S01]  /*3590*/  ISETP.GT.AND P1, PT, R4, 0x19, PT ;  /* 0x000000190400780c */ /* 0x000fe20003f24270 */
[----:B------:R-:W-:Y:S01]  /*35a0*/  @P0 IMAD.MOV.U32 R20, RZ, RZ, R104 ;  /* 0x000000ffff140224 */ /* 0x000fe200078e0068 */
[----:B------:R-:W-:Y:S01]  /*35b0*/  BSSY B1, `(.L_x_52) ;  /* 0x000000a000017945 */ /* 0x000fe20003800000 */
[----:B------:R-:W-:Y:S02]  /*35c0*/  @P0 IMAD.MOV.U32 R21, RZ, RZ, R105 ;  /* 0x000000ffff150224 */ /* 0x000fe400078e0069 */
[----:B------:R-:W-:-:S04]  /*35d0*/  FMUL R19, R14, R89 ;  /* 0x000000590e137220 */ /* 0x000fc80000400000 */
[----:B------:R-:W-:Y:S01]  /*35e0*/  FFMA R19, R68, R88, R19 ;  /* 0x0000005844137223 */ /* 0x000fe20000000013 */
[----:B------:R-:W-:-:S04]  /*35f0*/  P2R R68, PR, RZ, 0x2 ;  /* 0x00000002ff447803 */ /* 0x000fc80000000000 */
[----:B------:R-:W-:-:S05]  /*3600*/  F2FP.F16.F32.PACK_AB R19, RZ, R19 ;  /* 0x00000013ff13723e */ /* 0x000fca00000000ff */
[----:B------:R0:W-:Y:S01]  /*3610*/  @P0 STG.E.U16 desc[UR36][R20.64+0x30], R19 ;  /* 0x0000301314000986 */ /* 0x0001e2000c101524 */
[----:B------:R-:W-:-:S13]  /*3620*/  ISETP.GT.AND P0, PT, R3, RZ, P1 ;  /* 0x000000ff0300720c */ /* 0x000fda0000f04270 */
[----:B0-----:R-:W-:Y:S05]  /*3630*/  @!P0 BRA `(.L_x_53) ;  /* 0x0000000000048947 */ /* 0x001fea0003800000 */
[----:B------:R0:W5:Y:S02]  /*3640*/  LDG.E.LTC128B.U16 R114, desc[UR36][R6.64+0x32] ;  /* 0x0000322406727981 */ /* 0x000164000c1e1520 */
.L_x_53:
[----:B------:R-:W-:Y:S05]  /*3650*/  BSYNC B1 ;  /* 0x0000000000017941 */ /* 0x000fea0003800000 */
.L_x_52:
        /* <DEDUP_REMOVED lines=11> */
.L_x_55:
[----:B------:R-:W-:Y:S05]  /*3710*/  BSYNC B1 ;  /* 0x0000000000017941 */ /* 0x000fea0003800000 */
.L_x_54:
        /* <DEDUP_REMOVED lines=9> */
.L_x_57:
[----:B------:R-:W-:Y:S05]  /*37b0*/  BSYNC B1 ;  /* 0x0000000000017941 */ /* 0x000fea0003800000 */
.L_x_56:
        /* <DEDUP_REMOVED lines=11> */
.L_x_59:
[----:B------:R-:W-:Y:S05]  /*3870*/  BSYNC B1 ;  /* 0x0000000000017941 */ /* 0x000fea0003800000 */
.L_x_58:
[----:B-----5:R-:W-:Y:S01]  /*3880*/  HADD2.F32 R14, -RZ, R114.H0_H0 ;  /* 0x20000072ff0e7230 */ /* 0x020fe20000004100 */
[----:B------:R-:W-:Y:S01]  /*3890*/  ISETP.GT.AND P1, PT, R4, 0x21, PT ;  /* 0x000000210400780c */ /* 0x000fe20003f24270 */
[----:B------:R-:W-:Y:S01]  /*38a0*/  @P0 IMAD.MOV.U32 R20, RZ, RZ, R104 ;  /* 0x000000ffff140224 */ /* 0x000fe200078e0068 */
[----:B------:R-:W-:Y:S01]  /*38b0*/  BSSY B1, `(.L_x_60) ;  /* 0x000000a000017945 */ /* 0x000fe20003800000 */
[----:B------:R-:W-:Y:S02]  /*38c0*/  @P0 IMAD.MOV.U32 R21, RZ, RZ, R105 ;  /* 0x000000ffff150224 */ /* 0x000fe400078e0069 */
        /* <DEDUP_REMOVED lines=8> */
.L_x_61:
[----:B------:R-:W-:Y:S05]  /*3950*/  BSYNC B1 ;  /* 0x0000000000017941 */ /* 0x000fea0003800000 */
.L_x_60:
        /* <DEDUP_REMOVED lines=11> */
.L_x_63:
[----:B------:R-:W-:Y:S05]  /*3a10*/  BSYNC B1 ;  /* 0x0000000000017941 */ /* 0x000fea0003800000 */
.L_x_62:
        /* <DEDUP_REMOVED lines=9> */
.L_x_65:
[----:B------:R-:W-:Y:S05]  /*3ab0*/  BSYNC B1 ;  /* 0x0000000000017941 */ /* 0x000fea0003800000 */
.L_x_64:
        /* <DEDUP_REMOVED lines=11> */
.L_x_67:
[----:B------:R-:W-:Y:S05]  /*3b70*/  BSYNC B1 ;  /* 0x0000000000017941 */ /* 0x000fea0003800000 */
.L_x_66:
        /* <DEDUP_REMOVED lines=13> */
.L_x_69:
[----:B------:R-:W-:Y:S05]  /*3c50*/  BSYNC B1 ;  /* 0x0000000000017941 */ /* 0x000fea0003800000 */
.L_x_68:
        /* <DEDUP_REMOVED lines=11> */
.L_x_71:
[----:B------:R-:W-:Y:S05]  /*3d10*/  BSYNC B1 ;  /* 0x0000000000017941 */ /* 0x000fea0003800000 */
.L_x_70:
        /* <DEDUP_REMOVED lines=9> */
.L_x_73:
[----:B------:R-:W-:Y:S05]  /*3db0*/  BSYNC B1 ;  /* 0x0000000000017941 */ /* 0x000fea0003800000 */
.L_x_72:
[----:B-----5:R-:W-:Y:S01]  /*3dc0*/  HADD2.F32 R14, -RZ, R114.H0_H0 ;  /* 0x20000072ff0e7230 */ /* 0x020fe20000004100 */
[----:B------:R-:W-:Y:S01]  /*3dd0*/  ISETP.GT.AND P3, PT, R4, 0x30, PT ;  /* 0x000000300400780c */ /* 0x000fe20003f64270 */
[----:B------:R-:W-:Y:S03]  /*3de0*/  BSSY B1, `(.L_x_74) ;  /* 0x0000008000017945 */ /* 0x000fe60003800000 */
[----:B------:R-:W-:-:S04]  /*3df0*/  FMUL R14, R14, R89 ;  /* 0x000000590e0e7220 */ /* 0x000fc80000400000 */
[----:B------:R-:W-:-:S05]  /*3e00*/  FFMA R14, R79, R88, R14 ;  /* 0x000000584f0e7223 */ /* 0x000fca000000000e */
[----:B------:R-:W-:-:S05]  /*3e10*/  F2FP.F16.F32.PACK_AB R14, RZ, R14 ;  /* 0x0000000eff0e723e */ /* 0x000fca00000000ff */
[----:B------:R0:W-:Y:S01]  /*3e20*/  @P0 STG.E.U16 desc[UR36][R58.64+0x52], R14 ;  /* 0x0000520e3a000986 */ /* 0x0001e2000c101524 */
[----:B------:R-:W-:-:S13]  /*3e30*/  ISETP.GT.AND P0, PT, R3, RZ, P3 ;  /* 0x000000ff0300720c */ /* 0x000fda0001f04270 */
[----:B0-----:R-:W-:Y:S05]  /*3e40*/  @!P0 BRA `(.L_x_75) ;  /* 0x0000000000048947 */ /* 0x001fea0003800000 */
[----:B------:R0:W5:Y:S02]  /*3e50*/  LDG.E.LTC128B.U16 R114, desc[UR36][R6.64+0x60] ;  /* 0x0000602406727981 */ /* 0x000164000c1e1520 */
.L_x_75:
[----:B------:R-:W-:Y:S05]  /*3e60*/  BSYNC B1 ;  /* 0x0000000000017941 */ /* 0x000fea0003800000 */
.L_x_74:
[----:B-----5:R-:W-:Y:S01]  /*3e70*/  HADD2.F32 R14, -RZ, R114.H0_H0 ;  /* 0x20000072ff0e7230 */ /* 0x020fe20000004100 */
[----:B------:R-:W-:Y:S01]  /*3e80*/  ISETP.GT.AND P2, PT, R4, 0x31, PT ;  /* 0x000000310400780c */ /* 0x000fe20003f44270 */
[----:B------:R-:W-:Y:S01]  /*3e90*/  @P0 IMAD.MOV.U32 R20, RZ, RZ, R104 ;  /* 0x000000ffff140224 */ /* 0x000fe200078e0068 */
[----:B------:R-:W-:Y:S01]  /*3ea0*/  BSSY B1, `(.L_x_76) ;  /* 0x0000009000017945 */ /* 0x000fe20003800000 */
[----:B------:R-:W-:Y:S02]  /*3eb0*/  @P0 IMAD.MOV.U32 R21, RZ, RZ, R105 ;  /* 0x000000ffff150224 */ /* 0x000fe400078e0069 */
[----:B------:R-:W-:-:S04]  /*3ec0*/  FMUL R19, R14, R89 ;  /* 0x000000590e137220 */ /* 0x000fc80000400000 */
[----:B------:R-:W-:-:S05]  /*3ed0*/  FFMA R19, R80, R88, R19 ;  /* 0x0000005850137223 */ /* 0x000fca0000000013 */
[----:B------:R-:W-:-:S05]  /*3ee0*/  F2FP.F16.F32.PACK_AB R19, RZ, R19 ;  /* 0x00000013ff13723e */ /* 0x000fca00000000ff */
[----:B------:R0:W-:Y:S01]  /*3ef0*/  @P0 STG.E.U16 desc[UR36][R20.64+0x60], R19 ;  /* 0x0000601314000986 */ /* 0x0001e2000c101524 */
[----:B------:R-:W-:-:S13]  /*3f00*/  ISETP.GT.AND P0, PT, R3, RZ, P2 ;  /* 0x000000ff0300720c */ /* 0x000fda0001704270 */
[----:B0-----:R-:W-:Y:S05]  /*3f10*/  @!P0 BRA `(.L_x_77) ;  /* 0x0000000000048947 */ /* 0x001fea0003800000 */
[----:B------:R0:W5:Y:S02]  /*3f20*/  LDG.E.LTC128B.U16 R114, desc[UR36][R6.64+0x62] ;  /* 0x0000622406727981 */ /* 0x000164000c1e1520 */
.L_x_77:
[----:B------:R-:W-:Y:S05]  /*3f30*/  BSYNC B1 ;  /* 0x0000000000017941 */ /* 0x000fea0003800000 */
.L_x_76:
        /* <DEDUP_REMOVED lines=11> */
.L_x_79:
[----:B------:R-:W-:Y:S05]  /*3ff0*/  BSYNC B1 ;  /* 0x0000000000017941 */ /* 0x000fea0003800000 */
.L_x_78:
        /* <DEDUP_REMOVED lines=9> */
.L_x_81:
[----:B------:R-:W-:Y:S05]  /*4090*/  BSYNC B1 ;  /* 0x0000000000017941 */ /* 0x000fea0003800000 */
.L_x_80:
        /* <DEDUP_REMOVED lines=10> */
.L_x_83:
[----:B------:R-:W-:Y:S05]  /*4140*/  BSYNC B1 ;  /* 0x0000000000017941 */ /* 0x000fea0003800000 */
.L_x_82:
        /* <DEDUP_REMOVED lines=8> */
[----:B------:R-:W-:-:S05]  /*41d0*/  IADD3 R20, P0, R15, R110, RZ ;  /* 0x0000006e0f147210 */ /* 0x000fca0007f1e0ff */
[----:B------:R-:W-:Y:S01]  /*41e0*/  IMAD.X R21, R5, 0x1, R111, P0 ;  /* 0x0000000105157824 */ /* 0x000fe200000e066f */
[----:B------:R-:W-:-:S05]  /*41f0*/  IADD3 R64, P0, R15, R110, RZ ;  /* 0x0000006e0f407210 */ /* 0x000fca0007f1e0ff */
[----:B------:R-:W-:Y:S01]  /*4200*/  IMAD.X R65, R5, 0x1, R111, P0 ;  /* 0x0000000105417824 */ /* 0x000fe200000e066f */
[----:B------:R-:W-:-:S05]  /*4210*/  IADD3 R14, P0, R15, R104, RZ ;  /* 0x000000680f0e7210 */ /* 0x000fca0007f1e0ff */
[----:B------:R-:W-:Y:S01]  /*4220*/  IMAD.X R15, R5, 0x1, R105, P0 ;  /* 0x00000001050f7824 */ /* 0x000fe200000e0669 */
[----:B------:R-:W-:-:S04]  /*4230*/  ISETP.GT.AND P0, PT, R4, 0x39, PT ;  /* 0x000000390400780c */ /* 0x000fc80003f04270 */
[----:B------:R-:W-:-:S13]  /*4240*/  ISETP.GT.AND P4, PT, R3, RZ, P0 ;  /* 0x000000ff0300720c */ /* 0x000fda0000784270 */
[----:B0-----:R-:W-:Y:S05]  /*4250*/  @!P4 BRA `(.L_x_85) ;  /* 0x000000000004c947 */ /* 0x001fea0003800000 */
[----:B------:R0:W5:Y:S02]  /*4260*/  LDG.E.LTC128B.U16 R114, desc[UR36][R6.64+0x72] ;  /* 0x0000722406727981 */ /* 0x000164000c1e1520 */
.L_x_85:
[----:B------:R-:W-:Y:S05]  /*4270*/  BSYNC B1 ;  /* 0x0000000000017941 */ /* 0x000fea0003800000 */
.L_x_84:
        /* <DEDUP_REMOVED lines=9> */
.L_x_87:
[----:B------:R-:W-:Y:S05]  /*4310*/  BSYNC B1 ;  /* 0x0000000000017941 */ /* 0x000fea0003800000 */
.L_x_86:
        /* <DEDUP_REMOVED lines=9> */
.L_x_89:
[----:B------:R-:W-:Y:S05]  /*43b0*/  BSYNC B1 ;  /* 0x0000000000017941 */ /* 0x000fea0003800000 */
.L_x_88:
[----:B-----5:R-:W-:-:S05]  /*43c0*/  HADD2.F32 R4, -RZ, R114.H0_H0 ;  /* 0x20000072ff047230 */ /* 0x020fca0000004100 */
[----:B------:R-:W-:-:S04]  /*43d0*/  FMUL R4, R4, R89 ;  /* 0x0000005904047220 */ /* 0x000fc80000400000 */
[----:B------:R-:W-:-:S05]  /*43e0*/  FFMA R4, R87, R88, R4 ;  /* 0x0000005857047223 */ /* 0x000fca0000000004 */
[----:B------:R-:W-:-:S04]  /*43f0*/  F2FP.F16.F32.PACK_AB R4, RZ, R4 ;  /* 0x00000004ff04723e */ /* 0x000fc800000000ff */
[----:B-1-34-:R-:W-:-:S05]  /*4400*/  PRMT R6, R4, 0x7610, R6 ;  /* 0x0000761004067816 */ /* 0x01afca0000000006 */
[----:B------:R1:W-:Y:S01]  /*4410*/  @P4 STG.E.U16 desc[UR36][R58.64+0x72], R6 ;  /* 0x000072063a004986 */ /* 0x0003e2000c101524 */
[----:B------:R-:W-:-:S13]  /*4420*/  ISETP.GT.AND P4, PT, R3, 0x80, P6 ;  /* 0x000000800300780c */ /* 0x000fda0003784270 */
[----:B------:R-:W3:Y:S01]  /*4430*/  @P4 LDG.E.LTC128B.U16 R114, desc[UR36][R62.64] ;  /* 0x000000243e724981 */ /* 0x000ee2000c1e1520 */
[----:B------:R-:W-:Y:S01]  /*4440*/  BSSY B1, `(.L_x_90) ;  /* 0x000000a000017945 */ /* 0x000fe20003800000 */
[----:B---3--:R-:W-:-:S05]  /*4450*/  HADD2.F32 R4, -RZ, R114.H0_H0 ;  /* 0x20000072ff047230 */ /* 0x008fca0000004100 */
[----:B------:R-:W-:-:S04]  /*4460*/  FMUL R5, R4, R89 ;  /* 0x0000005904057220 */ /* 0x000fc80000400000 */
[----:B------:R-:W-:-:S05]  /*4470*/  FFMA R5, R24, R88, R5 ;  /* 0x0000005818057223 */ /* 0x000fca0000000005 */
[----:B------:R-:W-:-:S05]  /*4480*/  F2FP.F16.F32.PACK_AB R5, RZ, R5 ;  /* 0x00000005ff05723e */ /* 0x000fca00000000ff */
[----:B------:R1:W-:Y:S01]  /*4490*/  @P4 STG.E.U16 desc[UR36][R14.64], R5 ;  /* 0x000000050e004986 */ /* 0x0003e2000c101524 */
[----:B------:R-:W-:-:S04]  /*44a0*/  ISETP.NE.AND P4, PT, R117, RZ, PT ;  /* 0x000000ff7500720c */ /* 0x000fc80003f85270 */
[----:B------:R-:W-:-:S13]  /*44b0*/  ISETP.GT.AND P4, PT, R3, 0x80, P4 ;  /* 0x000000800300780c */ /* 0x000fda0002784270 */
[----:B-1----:R-:W-:Y:S05]  /*44c0*/  @!P4 BRA `(.L_x_91) ;  /* 0x000000000004c947 */ /* 0x002fea0003800000 */
[----:B------:R1:W5:Y:S02]  /*44d0*/  LDG.E.LTC128B.U16 R114, desc[UR36][R60.64+0x2] ;  /* 0x000002243c727981 */ /* 0x000364000c1e1520 */
.L_x_91:
[----:B------:R-:W-:Y:S05]  /*44e0*/  BSYNC B1 ;  /* 0x0000000000017941 */ /* 0x000fea0003800000 */
.L_x_90:
[----:B-----5:R-:W-:Y:S01]  /*44f0*/  HADD2.F32 R4, -RZ, R114.H0_H0 ;  /* 0x20000072ff047230 */ /* 0x020fe20000004100 */
[----:B------:R-:W-:Y:S01]  /*4500*/  ISETP.GT.AND P6, PT, R3, 0x88, P6 ;  /* 0x000000880300780c */ /* 0x000fe200037c4270 */
[----:B------:R-:W-:Y:S01]  /*4510*/  @P4 IMAD.MOV.U32 R5, RZ, RZ, R15 ;  /* 0x000000ffff054224 */ /* 0x000fe200078e000f */
[----:B------:R-:W-:Y:S02]  /*4520*/  BSSY B1, `(.L_x_92) ;  /* 0x0000009000017945 */ /* 0x000fe40003800000 */
[----:B------:R-:W-:-:S04]  /*4530*/  FMUL R4, R4, R89 ;  /* 0x0000005904047220 */ /* 0x000fc80000400000 */
[----:B------:R-:W-:-:S05]  /*4540*/  FFMA R4, R25, R88, R4 ;  /* 0x0000005819047223 */ /* 0x000fca0000000004 */
[----:B------:R-:W-:-:S04]  /*4550*/  F2FP.F16.F32.PACK_AB R4, RZ, R4 ;  /* 0x00000004ff04723e */ /* 0x000fc800000000ff */
[----:B------:R-:W-:Y:S01]  /*4560*/  PRMT R6, R4, 0x7610, R6 ;  /* 0x0000761004067816 */ /* 0x000fe20000000006 */
[----:B------:R-:W-:-:S05]  /*4570*/  @P4 IMAD.MOV.U32 R4, RZ, RZ, R14 ;  /* 0x000000ffff044224 */ /* 0x000fca00078e000e */
[----:B------:R3:W-:Y:S01]  /*4580*/  @P4 STG.E.U16 desc[UR36][R4.64+0x2], R6 ;  /* 0x0000020604004986 */ /* 0x0007e2000c101524 */
[----:B------:R-:W-:Y:S05]  /*4590*/  @!P6 BRA `(.L_x_93) ;  /* 0x000000000004e947 */ /* 0x000fea0003800000 */
[----:B------:R4:W5:Y:S02]  /*45a0*/  LDG.E.LTC128B.U16 R114, desc[UR36][R8.64] ;  /* 0x0000002408727981 */ /* 0x000964000c1e1520 */
.L_x_93:
[----:B------:R-:W-:Y:S05]  /*45b0*/  BSYNC B1 ;  /* 0x0000000000017941 */ /* 0x000fea0003800000 */
.L_x_92:
[----:B---3-5:R-:W-:Y:S01]  /*45c0*/  HADD2.F32 R4, -RZ, R114.H0_H0 ;  /* 0x20000072ff047230 */ /* 0x028fe20000004100 */
[----:B------:R-:W-:Y:S01]  /*45d0*/  ISETP.NE.AND P4, PT, R117, RZ, PT ;  /* 0x000000ff7500720c */ /* 0x000fe20003f85270 */
[----:B------:R-:W-:Y:S03]  /*45e0*/  BSSY B1, `(.L_x_94) ;  /* 0x0000008000017945 */ /* 0x000fe60003800000 */
[----:B------:R-:W-:Y:S01]  /*45f0*/  FMUL R5, R4, R89 ;  /* 0x0000005904057220 */ /* 0x000fe20000400000 */
[----:B------:R-:W-:-:S03]  /*4600*/  ISETP.GT.AND P4, PT, R3, 0x88, P4 ;  /* 0x000000880300780c */ /* 0x000fc60002784270 */
[----:B------:R-:W-:-:S05]  /*4610*/  FFMA R5, R26, R88, R5 ;  /* 0x000000581a057223 */ /* 0x000fca0000000005 */
[----:B------:R-:W-:-:S05]  /*4620*/  F2FP.F16.F32.PACK_AB R5, RZ, R5 ;  /* 0x00000005ff05723e */ /* 0x000fca00000000ff */
[----:B------:R3:W-:Y:S01]  /*4630*/  @P6 STG.E.U16 desc[UR36][R20.64], R5 ;  /* 0x0000000514006986 */ /* 0x0007e2000c101524 */
[----:B------:R-:W-:Y:S05]  /*4640*/  @!P4 BRA `(.L_x_95) ;  /* 0x000000000004c947 */ /* 0x000fea0003800000 */
[----:B------:R0:W5:Y:S02]  /*4650*/  LDG.E.LTC128B.U16 R114, desc[UR36][R12.64+0x2] ;  /* 0x000002240c727981 */ /* 0x000164000c1e1520 */
.L_x_95:
[----:B------:R-:W-:Y:S05]  /*4660*/  BSYNC B1 ;  /* 0x0000000000017941 */ /* 0x000fea0003800000 */
.L_x_94:
[----:B-----5:R-:W-:Y:S01]  /*4670*/  HADD2.F32 R4, -RZ, R114.H0_H0 ;  /* 0x20000072ff047230 */ /* 0x020fe20000004100 */
[----:B------:R-:W-:Y:S01]  /*4680*/  ISETP.NE.AND P6, PT, R115, RZ, PT ;  /* 0x000000ff7300720c */ /* 0x000fe20003fc5270 */
[----:B------:R-:W-:Y:S03]  /*4690*/  BSSY B1, `(.L_x_96) ;  /* 0x0000008000017945 */ /* 0x000fe60003800000 */
[----:B------:R-:W-:-:S04]  /*46a0*/  FMUL R4, R4, R89 ;  /* 0x0000005904047220 */ /* 0x000fc80000400000 */
[----:B------:R-:W-:-:S05]  /*46b0*/  FFMA R4, R27, R88, R4 ;  /* 0x000000581b047223 */ /* 0x000fca0000000004 */
[----:B------:R-:W-:-:S05]  /*46c0*/  F2FP.F16.F32.PACK_AB R4, RZ, R4 ;  /* 0x00000004ff04723e */ /* 0x000fca00000000ff */
[----:B------:R0:W-:Y:S01]  /*46d0*/  @P4 STG.E.U16 desc[UR36][R64.64+0x2], R4 ;  /* 0x0000020440004986 */ /* 0x0001e2000c101524 */
[----:B------:R-:W-:-:S13]  /*46e0*/  ISETP.GT.AND P4, PT, R3, 0x80, P6 ;  /* 0x000000800300780c */ /* 0x000fda0003784270 */
[----:B0-----:R-:W-:Y:S05]  /*46f0*/  @!P4 BRA `(.L_x_97) ;  /* 0x000000000004c947 */ /* 0x001fea0003800000 */
[----:B------:R0:W5:Y:S02]  /*4700*/  LDG.E.LTC128B.U16 R114, desc[UR36][R60.64+0x10] ;  /* 0x000010243c727981 */ /* 0x000164000c1e1520 */
.L_x_97:
[----:B------:R-:W-:Y:S05]  /*4710*/  BSYNC B1 ;  /* 0x0000000000017941 */ /* 0x000fea0003800000 */
.L_x_96:
[----:B-----5:R-:W-:Y:S01]  /*4720*/  HADD2.F32 R4, -RZ, R114.H0_H0 ;  /* 0x20000072ff047230 */ /* 0x020fe20000004100 */
[----:B------:R-:W-:Y:S01]  /*4730*/  ISETP.NE.AND P6, PT, R118, RZ, PT ;  /* 0x000000ff7600720c */ /* 0x000fe20003fc5270 */
[----:B------:R-:W-:Y:S03]  /*4740*/  BSSY B1, `(.L_x_98) ;  /* 0x000000b000017945 */ /* 0x000fe60003800000 */
[----:B---3--:R-:W-:Y:S01]  /*4750*/  FMUL R5, R4, R89 ;  /* 0x0000005904057220 */ /* 0x008fe20000400000 */
[----:B------:R-:W-:-:S03]  /*4760*/  @P4 IMAD.MOV.U32 R4, RZ, RZ, R14 ;  /* 0x000000ffff044224 */ /* 0x000fc600078e000e */
[----:B------:R-:W-:-:S05]  /*4770*/  FFMA R5, R28, R88, R5 ;  /* 0x000000581c057223 */ /* 0x000fca0000000005 */
[----:B------:R-:W-:-:S04]  /*4780*/  F2FP.F16.F32.PACK_AB R5, RZ, R5 ;  /* 0x00000005ff05723e */ /* 0x000fc800000000ff */
[----:B------:R-:W-:Y:S01]  /*4790*/  PRMT R6, R5, 0x7610, R6 ;  /* 0x0000761005067816 */ /* 0x000fe20000000006 */
[----:B------:R-:W-:-:S05]  /*47a0*/  @P4 IMAD.MOV.U32 R5, RZ, RZ, R15 ;  /* 0x000000ffff054224 */ /* 0x000fca00078e000f */
[----:B------:R3:W-:Y:S01]  /*47b0*/  @P4 STG.E.U16 desc[UR36][R4.64+0x10], R6 ;  /* 0x0000100604004986 */ /* 0x0007e2000c101524 */
[----:B------:R-:W-:-:S13]  /*47c0*/  ISETP.GT.AND P4, PT, R3, 0x80, P6 ;  /* 0x000000800300780c */ /* 0x000fda0003784270 */
[----:B---3--:R-:W-:Y:S05]  /*47d0*/  @!P4 BRA `(.L_x_99) ;  /* 0x000000000004c947 */ /* 0x008fea0003800000 */
[----:B------:R3:W5:Y:S02]  /*47e0*/  LDG.E.LTC128B.U16 R114, desc[UR36][R60.64+0x12] ;  /* 0x000012243c727981 */ /* 0x000764000c1e1520 */
.L_x_99:
[----:B------:R-:W-:Y:S05]  /*47f0*/  BSYNC B1 ;  /* 0x0000000000017941 */ /* 0x000fea0003800000 */
.L_x_98:
[----:B-----5:R-:W-:Y:S01]  /*4800*/  HADD2.F32 R4, -RZ, R114.H0_H0 ;  /* 0x20000072ff047230 */ /* 0x020fe20000004100 */
[----:B------:R-:W-:Y:S01]  /*4810*/  BSSY B1, `(.L_x_100) ;  /* 0x000000c000017945 */ /* 0x000fe20003800000 */
[----:B------:R-:W-:-:S03]  /*4820*/  @P4 IMAD.MOV.U32 R5, RZ, RZ, R15 ;  /* 0x000000ffff054224 */ /* 0x000fc600078e000f */
[----:B------:R-:W-:-:S04]  /*4830*/  FMUL R4, R4, R89 ;  /* 0x0000005904047220 */ /* 0x000fc80000400000 */
[----:B------:R-:W-:-:S05]  /*4840*/  FFMA R4, R29, R88, R4 ;  /* 0x000000581d047223 */ /* 0x000fca0000000004 */
[----:B------:R-:W-:-:S04]  /*4850*/  F2FP.F16.F32.PACK_AB R4, RZ, R4 ;  /* 0x00000004ff04723e */ /* 0x000fc800000000ff */
[----:B------:R-:W-:Y:S01]  /*4860*/  PRMT R6, R4, 0x7610, R6 ;  /* 0x0000761004067816 */ /* 0x000fe20000000006 */
[----:B------:R-:W-:-:S05]  /*4870*/  @P4 IMAD.MOV.U32 R4, RZ, RZ, R14 ;  /* 0x000000ffff044224 */ /* 0x000fca00078e000e */
[----:B------:R0:W-:Y:S01]  /*4880*/  @P4 STG.E.U16 desc[UR36][R4.64+0x12], R6 ;  /* 0x0000120604004986 */ /* 0x0001e2000c101524 */
[----:B------:R-:W-:-:S04]  /*4890*/  ISETP.NE.AND P4, PT, R115, RZ, PT ;  /* 0x000000ff7300720c */ /* 0x000fc80003f85270 */
[----:B------:R-:W-:-:S13]  /*48a0*/  ISETP.GT.AND P4, PT, R3, 0x88, P4 ;  /* 0x000000880300780c */ /* 0x000fda0002784270 */
[----:B0-----:R-:W-:Y:S05]  /*48b0*/  @!P4 BRA `(.L_x_101) ;  /* 0x000000000004c947 */ /* 0x001fea0003800000 */
[----:B------:R0:W5:Y:S02]  /*48c0*/  LDG.E.LTC128B.U16 R114, desc[UR36][R12.64+0x10] ;  /* 0x000010240c727981 */ /* 0x000164000c1e1520 */
.L_x_101:
[----:B------:R-:W-:Y:S05]  /*48d0*/  BSYNC B1 ;  /* 0x0000000000017941 */ /* 0x000fea0003800000 */
.L_x_100:
        /* <DEDUP_REMOVED lines=9> */
.L_x_103:
[----:B------:R-:W-:Y:S05]  /*4970*/  BSYNC B1 ;  /* 0x0000000000017941 */ /* 0x000fea0003800000 */
.L_x_102:
[----:B-----5:R-:W-:Y:S01]  /*4980*/  HADD2.F32 R4, -RZ, R114.H0_H0 ;  /* 0x20000072ff047230 */ /* 0x020fe20000004100 */
[----:B------:R-:W-:Y:S01]  /*4990*/  ISETP.NE.AND P6, PT, R119, RZ, PT ;  /* 0x000000ff7700720c */ /* 0x000fe20003fc5270 */
        /* <DEDUP_REMOVED lines=8> */
[----:B------:R-:W-:-:S13]  /*4a20*/  ISETP.GT.AND P4, PT, R3, 0x80, P6 ;  /* 0x000000800300780c */ /* 0x000fda0003784270 */
[----:B0-----:R-:W-:Y:S05]  /*4a30*/  @!P4 BRA `(.L_x_105) ;  /* 0x000000000004c947 */ /* 0x001fea0003800000 */
[----:B------:R0:W5:Y:S02]  /*4a40*/  LDG.E.LTC128B.U16 R114, desc[UR36][R60.64+0x20] ;  /* 0x000020243c727981 */ /* 0x000164000c1e1520 */
.L_x_105:
[----:B------:R-:W-:Y:S05]  /*4a50*/  BSYNC B1 ;  /* 0x0000000000017941 */ /* 0x000fea0003800000 */
.L_x_104:
[----:B-----5:R-:W-:Y:S01]  /*4a60*/  HADD2.F32 R4, -RZ, R114.H0_H0 ;  /* 0x20000072ff047230 */ /* 0x020fe20000004100 */
[----:B------:R-:W-:Y:S01]  /*4a70*/  ISETP.NE.AND P6, PT, R101, RZ, PT ;  /* 0x000000ff6500720c */ /* 0x000fe20003fc5270 */
[----:B------:R-:W-:Y:S03]  /*4a80*/  BSSY B1, `(.L_x_106) ;  /* 0x000000b000017945 */ /* 0x000fe60003800000 */
[----:B------:R-:W-:Y:S01]  /*4a90*/  FMUL R5, R4, R89 ;  /* 0x0000005904057220 */ /* 0x000fe20000400000 */
[----:B------:R-:W-:-:S03]  /*4aa0*/  @P4 IMAD.MOV.U32 R4, RZ, RZ, R14 ;  /* 0x000000ffff044224 */ /* 0x000fc600078e000e */
        /* <DEDUP_REMOVED lines=8> */
.L_x_107:
[----:B------:R-:W-:Y:S05]  /*4b30*/  BSYNC B1 ;  /* 0x0000000000017941 */ /* 0x000fea0003800000 */
.L_x_106:
        /* <DEDUP_REMOVED lines=13> */
.L_x_109:
[----:B------:R-:W-:Y:S05]  /*4c10*/  BSYNC B1 ;  /* 0x0000000000017941 */ /* 0x000fea0003800000 */
.L_x_108:
[----:B-----5:R-:W-:Y:S01]  /*4c20*/  HADD2.F32 R4, -RZ, R114.H0_H0 ;  /* 0x20000072ff047230 */ /* 0x020fe20000004100 */
[----:B------:R-:W-:Y:S04]  /*4c30*/  BSSY B1, `(.L_x_110) ;  /* 0x000000b000017945 */ /* 0x000fe80003800000 */
        /* <DEDUP_REMOVED lines=10> */
.L_x_111:
[----:B------:R-:W-:Y:S05]  /*4ce0*/  BSYNC B1 ;  /* 0x0000000000017941 */ /* 0x000fea0003800000 */
.L_x_110:
        /* <DEDUP_REMOVED lines=13> */
.L_x_113:
[----:B------:R-:W-:Y:S05]  /*4dc0*/  BSYNC B1 ;  /* 0x0000000000017941 */ /* 0x000fea0003800000 */
.L_x_112:
        /* <DEDUP_REMOVED lines=13> */
.L_x_115:
[----:B------:R-:W-:Y:S05]  /*4ea0*/  BSYNC B1 ;  /* 0x0000000000017941 */ /* 0x000fea0003800000 */
.L_x_114:
        /* <DEDUP_REMOVED lines=13> */
.L_x_117:
[----:B------:R-:W-:Y:S05]  /*4f80*/  BSYNC B1 ;  /* 0x0000000000017941 */ /* 0x000fea0003800000 */
.L_x_116:
        /* <DEDUP_REMOVED lines=12> */
.L_x_119:
[----:B------:R-:W-:Y:S05]  /*5050*/  BSYNC B1 ;  /* 0x0000000000017941 */ /* 0x000fea0003800000 */
.L_x_118:
        /* <DEDUP_REMOVED lines=13> */
.L_x_121:
[----:B------:R-:W-:Y:S05]  /*5130*/  BSYNC B1 ;  /* 0x0000000000017941 */ /* 0x000fea0003800000 */
.L_x_120:
        /* <DEDUP_REMOVED lines=13> */
.L_x_123:
[----:B------:R-:W-:Y:S05]  /*5210*/  BSYNC B1 ;  /* 0x0000000000017941 */ /* 0x000fea0003800000 */
.L_x_122:
        /* <DEDUP_REMOVED lines=13> */
.L_x_125:
[----:B------:R-:W-:Y:S05]  /*52f0*/  BSYNC B1 ;  /* 0x0000000000017941 */ /* 0x000fea0003800000 */
.L_x_124:
        /* <DEDUP_REMOVED lines=12> */
.L_x_127:
[----:B------:R-:W-:Y:S05]  /*53c0*/  BSYNC B1 ;  /* 0x0000000000017941 */ /* 0x000fea0003800000 */
.L_x_126:
        /* <DEDUP_REMOVED lines=13> */
.L_x_129:
[----:B------:R-:W-:Y:S05]  /*54a0*/  BSYNC B1 ;  /* 0x0000000000017941 */ /* 0x000fea0003800000 */
.L_x_128:
        /* <DEDUP_REMOVED lines=12> */
.L_x_131:
[----:B------:R-:W-:Y:S05]  /*5570*/  BSYNC B1 ;  /* 0x0000000000017941 */ /* 0x000fea0003800000 */
.L_x_130:
        /* <DEDUP_REMOVED lines=12> */
.L_x_133:
[----:B------:R-:W-:Y:S05]  /*5640*/  BSYNC B1 ;  /* 0x0000000000017941 */ /* 0x000fea0003800000 */
.L_x_132:
[----:B-----5:R-:W-:Y:S01]  /*5650*/  HADD2.F32 R4, -RZ, R114.H0_H0 ;  /* 0x20000072ff047230 */ /* 0x020fe20000004100 */
[----:B------:R-:W-:Y:S01]  /*5660*/  ISETP.GT.AND P5, PT, R3, 0x88, P5 ;  /* 0x000000880300780c */ /* 0x000fe20002fa4270 */
        /* <DEDUP_REMOVED lines=8> */
[----:B------:R-:W-:Y:S05]  /*56f0*/  @!P5 BRA `(.L_x_135) ;  /* 0x000000000004d947 */ /* 0x000fea0003800000 */
[----:B------:R0:W5:Y:S02]  /*5700*/  LDG.E.LTC128B.U16 R114, desc[UR36][R12.64+0x52] ;  /* 0x000052240c727981 */ /* 0x000164000c1e1520 */
.L_x_135:
[----:B------:R-:W-:Y:S05]  /*5710*/  BSYNC B1 ;  /* 0x0000000000017941 */ /* 0x000fea0003800000 */
.L_x_134:
[----:B0----5:R-:W-:Y:S01]  /*5720*/  HADD2.F32 R4, -RZ, R114.H0_H0 ;  /* 0x20000072ff047230 */ /* 0x021fe20000004100 */
        /* <DEDUP_REMOVED lines=11> */
.L_x_137:
[----:B------:R-:W-:Y:S05]  /*57e0*/  BSYNC B1 ;  /* 0x0000000000017941 */ /* 0x000fea0003800000 */
.L_x_136:
[----:B0----5:R-:W-:Y:S01]  /*57f0*/  HADD2.F32 R4, -RZ, R114.H0_H0 ;  /* 0x20000072ff047230 */ /* 0x021fe20000004100 */
        /* <DEDUP_REMOVED lines=11> */
.L_x_139:
[----:B------:R-:W-:Y:S05]  /*58b0*/  BSYNC B1 ;  /* 0x0000000000017941 */ /* 0x000fea0003800000 */
.L_x_138:
        /* <DEDUP_REMOVED lines=12> */
.L_x_141:
[----:B------:R-:W-:Y:S05]  /*5980*/  BSYNC B1 ;  /* 0x0000000000017941 */ /* 0x000fea0003800000 */
.L_x_140:
        /* <DEDUP_REMOVED lines=12> */
.L_x_143:
[----:B------:R-:W-:Y:S05]  /*5a50*/  BSYNC B1 ;  /* 0x0000000000017941 */ /* 0x000fea0003800000 */
.L_x_142:
        /* <DEDUP_REMOVED lines=12> */
.L_x_145:
[----:B------:R-:W-:Y:S05]  /*5b20*/  BSYNC B1 ;  /* 0x0000000000017941 */ /* 0x000fea0003800000 */
.L_x_144:
        /* <DEDUP_REMOVED lines=12> */
.L_x_147:
[----:B------:R-:W-:Y:S05]  /*5bf0*/  BSYNC B1 ;  /* 0x0000000000017941 */ /* 0x000fea0003800000 */
.L_x_146:
        /* <DEDUP_REMOVED lines=9> */
.L_x_149:
[----:B------:R-:W-:Y:S05]  /*5c90*/  BSYNC B1 ;  /* 0x0000000000017941 */ /* 0x000fea0003800000 */
.L_x_148:
        /* <DEDUP_REMOVED lines=12> */
.L_x_151:
[----:B------:R-:W-:Y:S05]  /*5d60*/  BSYNC B1 ;  /* 0x0000000000017941 */ /* 0x000fea0003800000 */
.L_x_150:
[----:B------:R-:W-:Y:S05]  /*5d70*/  @!P0 BRA `(.L_x_152) ;  /* 0x0000001400848947 */ /* 0x000fea0003800000 */
[----:B-----5:R-:W-:-:S05]  /*5d80*/  HADD2.F32 R114, -RZ, R114.H0_H0 ;  /* 0x20000072ff727230 */ /* 0x020fca0000004100 */
[----:B------:R-:W-:-:S04]  /*5d90*/  FMUL R114, R114, R89 ;  /* 0x0000005972727220 */ /* 0x000fc80000400000 */
[----:B------:R-:W-:-:S05]  /*5da0*/  FFMA R114, R55, R88, R114 ;  /* 0x0000005837727223 */ /* 0x000fca0000000072 */
[----:B------:R-:W-:-:S05]  /*5db0*/  F2FP.F16.F32.PACK_AB R114, RZ, R114 ;  /* 0x00000072ff72723e */ /* 0x000fca00000000ff */
[----:B------:R0:W-:Y:S01]  /*5dc0*/  STG.E.U16 desc[UR36][R10.64+0x72], R114 ;  /* 0x000072720a007986 */ /* 0x0001e2000c101524 */
[----:B------:R-:W-:Y:S05]  /*5dd0*/  BRA `(.L_x_152) ;  /* 0x00000014006c7947 */ /* 0x000fea0003800000 */
.L_x_29:
[----:B------:R-:W-:Y:S01]  /*5de0*/  ULDC.64 UR4, c[0x0][0x5c0] ;  /* 0x0001700000047ab9 */ /* 0x000fe20000000a00 */
[-C--:B------:R-:W-:Y:S01]  /*5df0*/  FMUL R56, R56, R88.reuse ;  /* 0x0000005838387220 */ /* 0x080fe20000400000 */
[----:B------:R-:W-:Y:S01]  /*5e00*/  LEA R10, P1, R112, UR4, 0x1 ;  /* 0x00000004700a7c11 */ /* 0x000fe2000f8208ff */
[----:B------:R-:W-:Y:S01]  /*5e10*/  IMAD.SHL.U32 R7, R94, 0x2, RZ ;  /* 0x000000025e077824 */ /* 0x000fe200078e00ff */
[----:B------:R-:W-:Y:S01]  /*5e20*/  ISETP.GT.AND P3, PT, R4, 0x1, PT ;  /* 0x000000010400780c */ /* 0x000fe20003f64270 */
[----:B------:R-:W-:Y:S01]  /*5e30*/  FMUL R57, R57, R88 ;  /* 0x0000005839397220 */ /* 0x000fe20000400000 */
[----:B------:R-:W-:Y:S01]  /*5e40*/  F2FP.F16.F32.PACK_AB R56, RZ, R56 ;  /* 0x00000038ff38723e */ /* 0x000fe200000000ff */
[-C--:B------:R-:W-:Y:S01]  /*5e50*/  FMUL R58, R58, R88.reuse ;  /* 0x000000583a3a7220 */ /* 0x080fe20000400000 */
[----:B------:R-:W-:Y:S01]  /*5e60*/  LEA.HI.X R11, R112, UR5, R105, 0x1, P1 ;  /* 0x00000005700b7c11 */ /* 0x000fe200088f0c69 */
[-C--:B------:R-:W-:Y:S01]  /*5e70*/  FMUL R59, R59, R88.reuse ;  /* 0x000000583b3b7220 */ /* 0x080fe20000400000 */
[----:B------:R-:W-:Y:S01]  /*5e80*/  ISETP.GT.AND P1, PT, R3, RZ, P3 ;  /* 0x000000ff0300720c */ /* 0x000fe20001f24270 */
[----:B------:R-:W-:Y:S01]  /*5e90*/  IMAD.SHL.U32 R19, R95, 0x2, RZ ;  /* 0x000000025f137824 */ /* 0x000fe200078e00ff */
[----:B------:R-:W-:Y:S01]  /*5ea0*/  ISETP.GT.AND P2, PT, R3, 0x8, P6 ;  /* 0x000000080300780c */ /* 0x000fe20003744270 */
[----:B------:R-:W-:Y:S01]  /*5eb0*/  @P0 STG.E.U16 desc[UR36][R10.64], R56 ;  /* 0x000000380a000986 */ /* 0x000fe2000c101524 */
[----:B------:R-:W-:Y:S01]  /*5ec0*/  SHF.L.U64.HI R5, R94, 0x1, R93 ;  /* 0x000000015e057819 */ /* 0x000fe2000001025d */
[----:B------:R-:W-:Y:S01]  /*5ed0*/  FMUL R60, R60, R88 ;  /* 0x000000583c3c7220 */ /* 0x000fe20000400000 */
[----:B------:R-:W-:Y:S01]  /*5ee0*/  IADD3 R8, P0, R7, R10, RZ ;  /* 0x0000000a07087210 */ /* 0x000fe20007f1e0ff */
[-C--:B------:R-:W-:Y:S01]  /*5ef0*/  FMUL R61, R61, R88.reuse ;  /* 0x000000583d3d7220 */ /* 0x080fe20000400000 */
[----:B------:R-:W-:Y:S01]  /*5f00*/  F2FP.F16.F32.PACK_AB R57, RZ, R57 ;  /* 0x00000039ff39723e */ /* 0x000fe200000000ff */
[----:B------:R-:W-:Y:S01]  /*5f10*/  FMUL R63, R63, R88 ;  /* 0x000000583f3f7220 */ /* 0x000fe20000400000 */
[----:B------:R-:W-:Y:S01]  /*5f20*/  F2FP.F16.F32.PACK_AB R58, RZ, R58 ;  /* 0x0000003aff3a723e */ /* 0x000fe200000000ff */
[----:B------:R-:W-:Y:S01]  /*5f30*/  IMAD.X R9, R5, 0x1, R11, P0 ;  /* 0x0000000105097824 */ /* 0x000fe200000e060b */
[----:B------:R-:W-:Y:S01]  /*5f40*/  ISETP.GT.AND P0, PT, R3, 0x8, P3 ;  /* 0x000000080300780c */ /* 0x000fe20001f04270 */
[----:B------:R-:W-:Y:S01]  /*5f50*/  @P1 STG.E.U16 desc[UR36][R10.64+0x2], R57 ;  /* 0x000002390a001986 */ /* 0x000fe2000c101524 */
[----:B------:R-:W-:Y:S01]  /*5f60*/  F2FP.F16.F32.PACK_AB R59, RZ, R59 ;  /* 0x0000003bff3b723e */ /* 0x000fe200000000ff */
[----:B------:R-:W-:Y:S01]  /*5f70*/  FMUL R62, R62, R88 ;  /* 0x000000583e3e7220 */ /* 0x000fe20000400000 */
[----:B------:R-:W-:Y:S01]  /*5f80*/  SHF.L.U64.HI R13, R95, 0x1, R92 ;  /* 0x000000015f0d7819 */ /* 0x000fe2000001025c */
[----:B------:R-:W-:Y:S01]  /*5f90*/  @P2 STG.E.U16 desc[UR36][R8.64], R58 ;  /* 0x0000003a08002986 */ /* 0x000fe2000c101524 */
[----:B------:R-:W-:Y:S01]  /*5fa0*/  IADD3 R6, P1, P2, R19, R10, R7 ;  /* 0x0000000a13067210 */ /* 0x000fe20007a3e007 */
[-C--:B------:R-:W-:Y:S01]  /*5fb0*/  FMUL R64, R64, R88.reuse ;  /* 0x0000005840407220 */ /* 0x080fe20000400000 */
[C---:B------:R-:W-:Y:S01]  /*5fc0*/  ISETP.GT.AND P4, PT, R4.reuse, 0x8, PT ;  /* 0x000000080400780c */ /* 0x040fe20003f84270 */
[-C--:B------:R-:W-:Y:S01]  /*5fd0*/  FMUL R65, R65, R88.reuse ;  /* 0x0000005841417220 */ /* 0x080fe20000400000 */
[----:B------:R-:W-:Y:S01]  /*5fe0*/  ISETP.GT.AND P3, PT, R4, 0x9, PT ;  /* 0x000000090400780c */ /* 0x000fe20003f64270 */
[-C--:B------:R-:W-:Y:S01]  /*5ff0*/  FMUL R66, R66, R88.reuse ;  /* 0x0000005842427220 */ /* 0x080fe20000400000 */
[----:B------:R-:W-:Y:S01]  /*6000*/  IADD3.X R7, R13, R11, R5, P1, P2 ;  /* 0x0000000b0d077210 */ /* 0x000fe20000fe4405 */
[----:B------:R-:W-:Y:S01]  /*6010*/  @P0 STG.E.U16 desc[UR36][R8.64+0x2], R59 ;  /* 0x0000023b08000986 */ /* 0x000fe2000c101524 */
[----:B------:R-:W-:Y:S01]  /*6020*/  ISETP.GT.AND P1, PT, R3, RZ, P4 ;  /* 0x000000ff0300720c */ /* 0x000fe20002724270 */
[-C--:B------:R-:W-:Y:S01]  /*6030*/  FMUL R67, R67, R88.reuse ;  /* 0x0000005843437220 */ /* 0x080fe20000400000 */
[----:B------:R-:W-:Y:S01]  /*6040*/  ISETP.GT.AND P0, PT, R3, RZ, P3 ;  /* 0x000000ff0300720c */ /* 0x000fe20001f04270 */
[----:B------:R-:W-:Y:S01]  /*6050*/  FMUL R68, R68, R88 ;  /* 0x0000005844447220 */ /* 0x000fe20000400000 */
[----:B------:R-:W-:Y:S01]  /*6060*/  F2FP.F16.F32.PACK_AB R60, RZ, R60 ;  /* 0x0000003cff3c723e */ /* 0x000fe200000000ff */
[-C--:B------:R-:W-:Y:S01]  /*6070*/  FMUL R69, R69, R88.reuse ;  /* 0x0000005845457220 */ /* 0x080fe20000400000 */
[----:B------:R-:W-:Y:S01]  /*6080*/  F2FP.F16.F32.PACK_AB R61, RZ, R61 ;  /* 0x0000003dff3d723e */ /* 0x000fe200000000ff */
[-C--:B------:R-:W-:Y:S01]  /*6090*/  FMUL R70, R70, R88.reuse ;  /* 0x0000005846467220 */ /* 0x080fe20000400000 */
[----:B------:R-:W-:Y:S01]  /*60a0*/  F2FP.F16.F32.PACK_AB R63, RZ, R63 ;  /* 0x0000003fff3f723e */ /* 0x000fe200000000ff */
[----:B------:R-:W-:Y:S01]  /*60b0*/  FMUL R71, R71, R88 ;  /* 0x0000005847477220 */ /* 0x000fe20000400000 */
[----:B------:R-:W-:Y:S01]  /*60c0*/  F2FP.F16.F32.PACK_AB R62, RZ, R62 ;  /* 0x0000003eff3e723e */ /* 0x000fe200000000ff */
[----:B------:R-:W-:Y:S01]  /*60d0*/  FMUL R72, R72, R88 ;  /* 0x0000005848487220 */ /* 0x000fe20000400000 */
[----:B------:R-:W-:Y:S01]  /*60e0*/  F2FP.F16.F32.PACK_AB R64, RZ, R64 ;  /* 0x00000040ff40723e */ /* 0x000fe200000000ff */
[----:B------:R-:W-:Y:S01]  /*60f0*/  @P1 STG.E.U16 desc[UR36][R10.64+0x10], R60 ;  /* 0x0000103c0a001986 */ /* 0x000fe2000c101524 */
[----:B------:R-:W-:Y:S01]  /*6100*/  ISETP.GT.AND P1, PT, R3, 0x8, P4 ;  /* 0x000000080300780c */ /* 0x000fe20002724270 */
[-C--:B------:R-:W-:Y:S01]  /*6110*/  FMUL R73, R73, R88.reuse ;  /* 0x0000005849497220 */ /* 0x080fe20000400000 */
[----:B------:R-:W-:Y:S01]  /*6120*/  ISETP.GT.AND P2, PT, R4, 0x11, PT ;  /* 0x000000110400780c */ /* 0x000fe20003f44270 */
[----:B------:R-:W-:Y:S01]  /*6130*/  @P0 STG.E.U16 desc[UR36][R10.64+0x12], R61 ;  /* 0x0000123d0a000986 */ /* 0x000fe2000c101524 */
[----:B------:R-:W-:Y:S01]  /*6140*/  ISETP.GT.AND P0, PT, R3, 0x8, P3 ;  /* 0x000000080300780c */ /* 0x000fe20001f04270 */
[-C--:B------:R-:W-:Y:S01]  /*6150*/  FMUL R74, R74, R88.reuse ;  /* 0x000000584a4a7220 */ /* 0x080fe20000400000 */
[----:B------:R-:W-:Y:S01]  /*6160*/  ISETP.GT.AND P3, PT, R4, 0x10, PT ;  /* 0x000000100400780c */ /* 0x000fe20003f64270 */
[-C--:B------:R-:W-:Y:S01]  /*6170*/  FMUL R75, R75, R88.reuse ;  /* 0x000000584b4b7220 */ /* 0x080fe20000400000 */
[----:B------:R-:W-:Y:S01]  /*6180*/  F2FP.F16.F32.PACK_AB R65, RZ, R65 ;  /* 0x00000041ff41723e */ /* 0x000fe200000000ff */
[----:B------:R-:W-:Y:S01]  /*6190*/  FMUL R76, R76, R88 ;  /* 0x000000584c4c7220 */ /* 0x000fe20000400000 */
[----:B------:R-:W-:Y:S01]  /*61a0*/  F2FP.F16.F32.PACK_AB R66, RZ, R66 ;  /* 0x00000042ff42723e */ /* 0x000fe200000000ff */
[----:B------:R-:W-:Y:S01]  /*61b0*/  FMUL R77, R77, R88 ;  /* 0x000000584d4d7220 */ /* 0x000fe20000400000 */
[----:B------:R-:W-:Y:S01]  /*61c0*/  F2FP.F16.F32.PACK_AB R67, RZ, R67 ;  /* 0x00000043ff43723e */ /* 0x000fe200000000ff */
[----:B------:R-:W-:Y:S01]  /*61d0*/  @P1 STG.E.U16 desc[UR36][R8.64+0x10], R62 ;  /* 0x0000103e08001986 */ /* 0x000fe2000c101524 */
[----:B------:R-:W-:Y:S01]  /*61e0*/  F2FP.F16.F32.PACK_AB R68, RZ, R68 ;  /* 0x00000044ff44723e */ /* 0x000fe200000000ff */
[-C--:B------:R-:W-:Y:S01]  /*61f0*/  FMUL R78, R78, R88.reuse ;  /* 0x000000584e4e7220 */ /* 0x080fe20000400000 */
[----:B------:R-:W-:Y:S01]  /*6200*/  ISETP.GT.AND P1, PT, R4, 0x19, PT ;  /* 0x000000190400780c */ /* 0x000fe20003f24270 */
[----:B------:R-:W-:Y:S01]  /*6210*/  @P0 STG.E.U16 desc[UR36][R8.64+0x12], R63 ;  /* 0x0000123f08000986 */ /* 0x000fe2000c101524 */
[----:B------:R-:W-:Y:S01]  /*6220*/  ISETP.GT.AND P0, PT, R3, RZ, P3 ;  /* 0x000000ff0300720c */ /* 0x000fe20001f04270 */
[-C--:B------:R-:W-:Y:S01]  /*6230*/  FMUL R79, R79, R88.reuse ;  /* 0x000000584f4f7220 */ /* 0x080fe20000400000 */
[----:B------:R-:W-:Y:S01]  /*6240*/  F2FP.F16.F32.PACK_AB R69, RZ, R69 ;  /* 0x00000045ff45723e */ /* 0x000fe200000000ff */
[----:B------:R-:W-:Y:S01]  /*6250*/  FMUL R80, R80, R88 ;  /* 0x0000005850507220 */ /* 0x000fe20000400000 */
[----:B------:R-:W-:Y:S01]  /*6260*/  F2FP.F16.F32.PACK_AB R70, RZ, R70 ;  /* 0x00000046ff46723e */ /* 0x000fe200000000ff */
        /* <DEDUP_REMOVED lines=8> */
[----:B------:R-:W-:Y:S01]  /*62f0*/  @P0 STG.E.U16 desc[UR36][R10.64+0x20], R64 ;  /* 0x000020400a000986 */ /* 0x000fe2000c101524 */
[----:B------:R-:W-:Y:S01]  /*6300*/  ISETP.GT.AND P0, PT, R3, RZ, P2 ;  /* 0x000000ff0300720c */ /* 0x000fe20001704270 */
[-C--:B------:R-:W-:Y:S01]  /*6310*/  FMUL R85, R85, R88.reuse ;  /* 0x0000005855557220 */ /* 0x080fe20000400000 */
[----:B------:R-:W-:Y:S01]  /*6320*/  F2FP.F16.F32.PACK_AB R75, RZ, R75 ;  /* 0x0000004bff4b723e */ /* 0x000fe200000000ff */
[-C--:B------:R-:W-:Y:S01]  /*6330*/  FMUL R86, R86, R88.reuse ;  /* 0x0000005856567220 */ /* 0x080fe20000400000 */
[----:B------:R-:W-:Y:S01]  /*6340*/  ISETP.GT.AND P5, PT, R4, 0x28, PT ;  /* 0x000000280400780c */ /* 0x000fe20003fa4270 */
[----:B------:R-:W-:Y:S01]  /*6350*/  FMUL R87, R87, R88 ;  /* 0x0000005857577220 */ /* 0x000fe20000400000 */
[----:B------:R-:W-:Y:S01]  /*6360*/  F2FP.F16.F32.PACK_AB R76, RZ, R76 ;  /* 0x0000004cff4c723e */ /* 0x000fe200000000ff */
[-C--:B------:R-:W-:Y:S01]  /*6370*/  FMUL R24, R24, R88.reuse ;  /* 0x0000005818187220 */ /* 0x080fe20000400000 */
[----:B------:R-:W-:Y:S01]  /*6380*/  ISETP.GT.AND P4, PT, R4, 0x29, PT ;  /* 0x000000290400780c */ /* 0x000fe20003f84270 */
[-C--:B------:R-:W-:Y:S01]  /*6390*/  FMUL R25, R25, R88.reuse ;  /* 0x0000005819197220 */ /* 0x080fe20000400000 */
[----:B------:R-:W-:Y:S01]  /*63a0*/  F2FP.F16.F32.PACK_AB R77, RZ, R77 ;  /* 0x0000004dff4d723e */ /* 0x000fe200000000ff */
[----:B------:R-:W-:Y:S01]  /*63b0*/  FMUL R26, R26, R88 ;  /* 0x000000581a1a7220 */ /* 0x000fe20000400000 */
[----:B------:R-:W-:Y:S01]  /*63c0*/  F2FP.F16.F32.PACK_AB R78, RZ, R78 ;  /* 0x0000004eff4e723e */ /* 0x000fe200000000ff */
[----:B------:R-:W-:Y:S01]  /*63d0*/  @P0 STG.E.U16 desc[UR36][R10.64+0x22], R65 ;  /* 0x000022410a000986 */ /* 0x000fe2000c101524 */
[----:B------:R-:W-:Y:S01]  /*63e0*/  ISETP.GT.AND P0, PT, R3, 0x8, P3 ;  /* 0x000000080300780c */ /* 0x000fe20001f04270 */
[-C--:B------:R-:W-:Y:S01]  /*63f0*/  FMUL R27, R27, R88.reuse ;  /* 0x000000581b1b7220 */ /* 0x080fe20000400000 */
[----:B------:R-:W-:Y:S01]  /*6400*/  F2FP.F16.F32.PACK_AB R79, RZ, R79 ;  /* 0x0000004fff4f723e */ /* 0x000fe200000000ff */
[-C--:B------:R-:W-:Y:S01]  /*6410*/  FMUL R28, R28, R88.reuse ;  /* 0x000000581c1c7220 */ /* 0x080fe20000400000 */
[----:B------:R-:W-:Y:S01]  /*6420*/  ISETP.GT.AND P3, PT, R4, 0x30, PT ;  /* 0x000000300400780c */ /* 0x000fe20003f64270 */
        /* <DEDUP_REMOVED lines=8> */
[----:B------:R-:W-:Y:S01]  /*64b0*/  @P0 STG.E.U16 desc[UR36][R8.64+0x20], R66 ;  /* 0x0000204208000986 */ /* 0x000fe2000c101524 */
[----:B------:R-:W-:Y:S01]  /*64c0*/  ISETP.GT.AND P0, PT, R3, 0x8, P2 ;  /* 0x000000080300780c */ /* 0x000fe20001704270 */
[-C--:B------:R-:W-:Y:S01]  /*64d0*/  FMUL R33, R33, R88.reuse ;  /* 0x0000005821217220 */ /* 0x080fe20000400000 */
[----:B------:R-:W-:Y:S01]  /*64e0*/  ISETP.GT.AND P2, PT, R4, 0x18, PT ;  /* 0x000000180400780c */ /* 0x000fe20003f44270 */
[----:B------:R-:W-:Y:S01]  /*64f0*/  FMUL R34, R34, R88 ;  /* 0x0000005822227220 */ /* 0x000fe20000400000 */
[----:B------:R-:W-:Y:S01]  /*6500*/  F2FP.F16.F32.PACK_AB R84, RZ, R84 ;  /* 0x00000054ff54723e */ /* 0x000fe200000000ff */
[-C--:B------:R-:W-:Y:S01]  /*6510*/  FMUL R35, R35, R88.reuse ;  /* 0x0000005823237220 */ /* 0x080fe20000400000 */
[----:B------:R-:W-:Y:S01]  /*6520*/  P2R R5, PR, RZ, 0x20 ;  /* 0x00000020ff057803 */ /* 0x000fe20000000000 */
[-C--:B------:R-:W-:Y:S01]  /*6530*/  FMUL R36, R36, R88.reuse ;  /* 0x0000005824247220 */ /* 0x080fe20000400000 */
[----:B------:R-:W-:Y:S01]  /*6540*/  F2FP.F16.F32.PACK_AB R85, RZ, R85 ;  /* 0x00000055ff55723e */ /* 0x000fe200000000ff */
[----:B------:R-:W-:Y:S01]  /*6550*/  FMUL R37, R37, R88 ;  /* 0x0000005825257220 */ /* 0x000fe20000400000 */
[----:B------:R-:W-:Y:S01]  /*6560*/  F2FP.F16.F32.PACK_AB R86, RZ, R86 ;  /* 0x00000056ff56723e */ /* 0x000fe200000000ff */
[-C--:B------:R-:W-:Y:S01]  /*6570*/  FMUL R38, R38, R88.reuse ;  /* 0x0000005826267220 */ /* 0x080fe20000400000 */
[----:B------:R-:W-:Y:S01]  /*6580*/  F2FP.F16.F32.PACK_AB R87, RZ, R87 ;  /* 0x00000057ff57723e */ /* 0x000fe200000000ff */
[----:B------:R-:W-:Y:S01]  /*6590*/  @P0 STG.E.U16 desc[UR36][R8.64+0x22], R67 ;  /* 0x0000224308000986 */ /* 0x000fe2000c101524 */
[----:B------:R-:W-:Y:S01]  /*65a0*/  ISETP.GT.AND P0, PT, R3, RZ, P2 ;  /* 0x000000ff0300720c */ /* 0x000fe20001704270 */
        /* <DEDUP_REMOVED lines=36> */
[----:B------:R-:W-:Y:S01]  /*67f0*/  FMUL R55, R55, R88 ;  /* 0x0000005837377220 */ /* 0x000fe20000400000 */
[----:B------:R-:W-:-:S02]  /*6800*/  F2FP.F16.F32.PACK_AB R39, RZ, R39 ;  /* 0x00000027ff27723e */ /* 0x000fc400000000ff */
[----:B------:R-:W-:Y:S01]  /*6810*/  F2FP.F16.F32.PACK_AB R40, RZ, R40 ;  /* 0x00000028ff28723e */ /* 0x000fe200000000ff */
[----:B------:R-:W-:Y:S01]  /*6820*/  @P0 STG.E.U16 desc[UR36][R8.64+0x30], R70 ;  /* 0x0000304608000986 */ /* 0x000fe2000c101524 */
[----:B------:R-:W-:Y:S02]  /*6830*/  ISETP.GT.AND P0, PT, R3, 0x8, P1 ;  /* 0x000000080300780c */ /* 0x000fe40000f04270 */
[----:B------:R-:W-:Y:S02]  /*6840*/  ISETP.GT.AND P1, PT, R4, 0x21, PT ;  /* 0x000000210400780c */ /* 0x000fe40003f24270 */
[----:B------:R-:W-:Y:S02]  /*6850*/  F2FP.F16.F32.PACK_AB R41, RZ, R41 ;  /* 0x00000029ff29723e */ /* 0x000fe400000000ff */
[----:B------:R-:W-:Y:S02]  /*6860*/  F2FP.F16.F32.PACK_AB R42, RZ, R42 ;  /* 0x0000002aff2a723e */ /* 0x000fe400000000ff */
[----:B------:R-:W-:-:S02]  /*6870*/  F2FP.F16.F32.PACK_AB R43, RZ, R43 ;  /* 0x0000002bff2b723e */ /* 0x000fc400000000ff */
[----:B------:R-:W-:Y:S02]  /*6880*/  F2FP.F16.F32.PACK_AB R44, RZ, R44 ;  /* 0x0000002cff2c723e */ /* 0x000fe400000000ff */
[----:B------:R-:W-:Y:S01]  /*6890*/  F2FP.F16.F32.PACK_AB R45, RZ, R45 ;  /* 0x0000002dff2d723e */ /* 0x000fe200000000ff */
[----:B------:R-:W-:Y:S01]  /*68a0*/  @P0 STG.E.U16 desc[UR36][R8.64+0x32], R71 ;  /* 0x0000324708000986 */ /* 0x000fe2000c101524 */
[----:B------:R-:W-:Y:S02]  /*68b0*/  ISETP.GT.AND P0, PT, R3, RZ, P2 ;  /* 0x000000ff0300720c */ /* 0x000fe40001704270 */
[----:B------:R-:W-:Y:S02]  /*68c0*/  F2FP.F16.F32.PACK_AB R46, RZ, R46 ;  /* 0x0000002eff2e723e */ /* 0x000fe400000000ff */
[----:B------:R-:W-:Y:S02]  /*68d0*/  F2FP.F16.F32.PACK_AB R47, RZ, R47 ;  /* 0x0000002fff2f723e */ /* 0x000fe400000000ff */
[----:B------:R-:W-:-:S02]  /*68e0*/  F2FP.F16.F32.PACK_AB R48, RZ, R48 ;  /* 0x00000030ff30723e */ /* 0x000fc400000000ff */
[----:B------:R-:W-:Y:S02]  /*68f0*/  F2FP.F16.F32.PACK_AB R49, RZ, R49 ;  /* 0x00000031ff31723e */ /* 0x000fe400000000ff */
[----:B------:R-:W-:Y:S02]  /*6900*/  F2FP.F16.F32.PACK_AB R50, RZ, R50 ;  /* 0x00000032ff32723e */ /* 0x000fe400000000ff */
[----:B------:R-:W-:Y:S01]  /*6910*/  F2FP.F16.F32.PACK_AB R51, RZ, R51 ;  /* 0x00000033ff33723e */ /* 0x000fe200000000ff */
[----:B------:R-:W-:Y:S01]  /*6920*/  @P0 STG.E.U16 desc[UR36][R10.64+0x40], R72 ;  /* 0x000040480a000986 */ /* 0x000fe2000c101524 */
[----:B------:R-:W-:Y:S02]  /*6930*/  ISETP.GT.AND P0, PT, R3, RZ, P1 ;  /* 0x000000ff0300720c */ /* 0x000fe40000f04270 */
[----:B------:R-:W-:Y:S02]  /*6940*/  F2FP.F16.F32.PACK_AB R52, RZ, R52 ;  /* 0x00000034ff34723e */ /* 0x000fe400000000ff */
[----:B------:R-:W-:-:S02]  /*6950*/  F2FP.F16.F32.PACK_AB R53, RZ, R53 ;  /* 0x00000035ff35723e */ /* 0x000fc400000000ff */
[----:B------:R-:W-:Y:S02]  /*6960*/  F2FP.F16.F32.PACK_AB R54, RZ, R54 ;  /* 0x00000036ff36723e */ /* 0x000fe400000000ff */
[----:B------:R-:W-:-:S05]  /*6970*/  F2FP.F16.F32.PACK_AB R55, RZ, R55 ;  /* 0x00000037ff37723e */ /* 0x000fca00000000ff */
[----:B------:R-:W-:Y:S01]  /*6980*/  @P0 STG.E.U16 desc[UR36][R10.64+0x42], R73 ;  /* 0x000042490a000986 */ /* 0x000fe2000c101524 */
[----:B------:R-:W-:Y:S02]  /*6990*/  ISETP.GT.AND P0, PT, R3, 0x8, P2 ;  /* 0x000000080300780c */ /* 0x000fe40001704270 */
[----:B------:R-:W-:-:S11]  /*69a0*/  ISETP.GT.AND P2, PT, R4, 0x38, PT ;  /* 0x000000380400780c */ /* 0x000fd60003f44270 */
[----:B------:R-:W-:Y:S01]  /*69b0*/  @P0 STG.E.U16 desc[UR36][R8.64+0x40], R74 ;  /* 0x0000404a08000986 */ /* 0x000fe2000c101524 */
[----:B------:R-:W-:-:S13]  /*69c0*/  ISETP.GT.AND P0, PT, R3, 0x8, P1 ;  /* 0x000000080300780c */ /* 0x000fda0000f04270 */
[----:B------:R-:W-:Y:S01]  /*69d0*/  @P0 STG.E.U16 desc[UR36][R8.64+0x42], R75 ;  /* 0x0000424b08000986 */ /* 0x000fe2000c101524 */
[----:B------:R-:W-:-:S13]  /*69e0*/  ISETP.GT.AND P0, PT, R3, RZ, P5 ;  /* 0x000000ff0300720c */ /* 0x000fda0002f04270 */
[----:B------:R-:W-:Y:S01]  /*69f0*/  @P0 STG.E.U16 desc[UR36][R10.64+0x50], R76 ;  /* 0x0000504c0a000986 */ /* 0x000fe2000c101524 */
[----:B------:R-:W-:-:S13]  /*6a00*/  ISETP.GT.AND P0, PT, R3, RZ, P4 ;  /* 0x000000ff0300720c */ /* 0x000fda0002704270 */
[----:B------:R-:W-:Y:S01]  /*6a10*/  @P0 STG.E.U16 desc[UR36][R10.64+0x52], R77 ;  /* 0x0000524d0a000986 */ /* 0x000fe2000c101524 */
[----:B------:R-:W-:-:S13]  /*6a20*/  ISETP.GT.AND P0, PT, R3, 0x8, P5 ;  /* 0x000000080300780c */ /* 0x000fda0002f04270 */
[----:B------:R-:W-:Y:S01]  /*6a30*/  @P0 STG.E.U16 desc[UR36][R8.64+0x50], R78 ;  /* 0x0000504e08000986 */ /* 0x000fe2000c101524 */
[----:B------:R-:W-:-:S13]  /*6a40*/  ISETP.GT.AND P0, PT, R3, 0x8, P4 ;  /* 0x000000080300780c */ /* 0x000fda0002704270 */
[----:B------:R-:W-:Y:S01]  /*6a50*/  @P0 STG.E.U16 desc[UR36][R8.64+0x52], R79 ;  /* 0x0000524f08000986 */ /* 0x000fe2000c101524 */
[----:B------:R-:W-:-:S13]  /*6a60*/  ISETP.GT.AND P0, PT, R3, RZ, P3 ;  /* 0x000000ff0300720c */ /* 0x000fda0001f04270 */
[----:B------:R-:W-:Y:S01]  /*6a70*/  @P0 STG.E.U16 desc[UR36][R10.64+0x60], R80 ;  /* 0x000060500a000986 */ /* 0x000fe2000c101524 */
[----:B------:R-:W-:-:S04]  /*6a80*/  ISETP.GT.AND P0, PT, R4, 0x31, PT ;  /* 0x000000310400780c */ /* 0x000fc80003f04270 */
[----:B------:R-:W-:-:S13]  /*6a90*/  ISETP.GT.AND P1, PT, R3, RZ, P0 ;  /* 0x000000ff0300720c */ /* 0x000fda0000724270 */
[----:B------:R-:W-:Y:S01]  /*6aa0*/  @P1 STG.E.U16 desc[UR36][R10.64+0x62], R81 ;  /* 0x000062510a001986 */ /* 0x000fe2000c101524 */
[----:B------:R-:W-:-:S13]  /*6ab0*/  ISETP.GT.AND P1, PT, R3, 0x8, P3 ;  /* 0x000000080300780c */ /* 0x000fda0001f24270 */
[----:B------:R-:W-:Y:S01]  /*6ac0*/  @P1 STG.E.U16 desc[UR36][R8.64+0x60], R82 ;  /* 0x0000605208001986 */ /* 0x000fe2000c101524 */
[----:B------:R-:W-:-:S13]  /*6ad0*/  ISETP.GT.AND P1, PT, R3, 0x8, P0 ;  /* 0x000000080300780c */ /* 0x000fda0000724270 */
[----:B------:R-:W-:Y:S01]  /*6ae0*/  @P1 STG.E.U16 desc[UR36][R8.64+0x62], R83 ;  /* 0x0000625308001986 */ /* 0x000fe2000c101524 */
[----:B------:R-:W-:-:S05]  /*6af0*/  IADD3 R14, P1, R19, R8, RZ ;  /* 0x00000008130e7210 */ /* 0x000fca0007f3e0ff */
[----:B------:R-:W-:Y:S01]  /*6b00*/  IMAD.X R15, R13, 0x1, R9, P1 ;  /* 0x000000010d0f7824 */ /* 0x000fe200008e0609 */
[----:B------:R-:W-:-:S13]  /*6b10*/  ISETP.GT.AND P1, PT, R3, RZ, P2 ;  /* 0x000000ff0300720c */ /* 0x000fda0001724270 */
[----:B------:R-:W-:Y:S01]  /*6b20*/  @P1 STG.E.U16 desc[UR36][R10.64+0x70], R84 ;  /* 0x000070540a001986 */ /* 0x000fe2000c101524 */
[----:B------:R-:W-:-:S05]  /*6b30*/  IADD3 R20, P1, R19, R8, RZ ;  /* 0x0000000813147210 */ /* 0x000fca0007f3e0ff */
[----:B------:R-:W-:Y:S01]  /*6b40*/  IMAD.X R21, R13, 0x1, R9, P1 ;  /* 0x000000010d157824 */ /* 0x000fe200008e0609 */
[----:B------:R-:W-:-:S05]  /*6b50*/  IADD3 R12, P1, R19, R10, RZ ;  /* 0x0000000a130c7210 */ /* 0x000fca0007f3e0ff */
[----:B------:R-:W-:Y:S01]  /*6b60*/  IMAD.X R13, R13, 0x1, R11, P1 ;  /* 0x000000010d0d7824 */ /* 0x000fe200008e060b */
[----:B------:R-:W-:-:S04]  /*6b70*/  ISETP.GT.AND P1, PT, R4, 0x39, PT ;  /* 0x000000390400780c */ /* 0x000fc80003f24270 */
[----:B------:R-:W-:-:S13]  /*6b80*/  ISETP.GT.AND P5, PT, R3, RZ, P1 ;  /* 0x000000ff0300720c */ /* 0x000fda0000fa4270 */
[----:B------:R-:W-:Y:S01]  /*6b90*/  @P5 STG.E.U16 desc[UR36][R10.64+0x72], R85 ;  /* 0x000072550a005986 */ /* 0x000fe2000c101524 */
[----:B------:R-:W-:-:S13]  /*6ba0*/  ISETP.GT.AND P5, PT, R3, 0x8, P2 ;  /* 0x000000080300780c */ /* 0x000fda00017a4270 */
[----:B------:R-:W-:Y:S01]  /*6bb0*/  @P5 STG.E.U16 desc[UR36][R8.64+0x70], R86 ;  /* 0x0000705608005986 */ /* 0x000fe2000c101524 */
[----:B------:R-:W-:-:S13]  /*6bc0*/  ISETP.GT.AND P5, PT, R3, 0x8, P1 ;  /* 0x000000080300780c */ /* 0x000fda0000fa4270 */
[----:B------:R0:W-:Y:S01]  /*6bd0*/  @P5 STG.E.U16 desc[UR36][R8.64+0x72], R87 ;  /* 0x0000725708005986 */ /* 0x0001e2000c101524 */
[C---:B------:R-:W-:Y:S02]  /*6be0*/  ISETP.GT.AND P5, PT, R3.reuse, 0x80, P6 ;  /* 0x000000800300780c */ /* 0x040fe400037a4270 */
[----:B------:R-:W-:-:S11]  /*6bf0*/  ISETP.GT.AND P6, PT, R3, 0x88, P6 ;  /* 0x000000880300780c */ /* 0x000fd600037c4270 */
[----:B------:R-:W-:Y:S01]  /*6c00*/  @P5 STG.E.U16 desc[UR36][R12.64], R24 ;  /* 0x000000180c005986 */ /* 0x000fe2000c101524 */
[----:B------:R-:W-:-:S04]  /*6c10*/  ISETP.GT.AND P5, PT, R4, 0x1, PT ;  /* 0x000000010400780c */ /* 0x000fc80003fa4270 */
[----:B------:R-:W-:-:S13]  /*6c20*/  ISETP.GT.AND P5, PT, R3, 0x80, P5 ;  /* 0x000000800300780c */ /* 0x000fda0002fa4270 */
[----:B0-----:R-:W-:Y:S02]  /*6c30*/  @P5 IMAD.MOV.U32 R8, RZ, RZ, R12 ;  /* 0x000000ffff085224 */ /* 0x001fe400078e000c */
[----:B------:R-:W-:-:S05]  /*6c40*/  @P5 IMAD.MOV.U32 R9, RZ, RZ, R13 ;  /* 0x000000ffff095224 */ /* 0x000fca00078e000d */
[----:B------:R0:W-:Y:S01]  /*6c50*/  @P5 STG.E.U16 desc[UR36][R8.64+0x2], R25 ;  /* 0x0000021908005986 */ /* 0x0001e2000c101524 */
[----:B------:R-:W-:-:S03]  /*6c60*/  ISETP.NE.AND P5, PT, R5, RZ, PT ;  /* 0x000000ff0500720c */ /* 0x000fc60003fa5270 */
[----:B------:R-:W-:Y:S01]  /*6c70*/  @P6 STG.E.U16 desc[UR36][R14.64], R26 ;  /* 0x0000001a0e006986 */ /* 0x000fe2000c101524 */
[----:B------:R-:W-:-:S04]  /*6c80*/  ISETP.GT.AND P6, PT, R4, 0x1, PT ;  /* 0x000000010400780c */ /* 0x000fc80003fc4270 */
[----:B------:R-:W-:-:S13]  /*6c90*/  ISETP.GT.AND P6, PT, R3, 0x88, P6 ;  /* 0x000000880300780c */ /* 0x000fda00037c4270 */
[----:B------:R-:W-:Y:S01]  /*6ca0*/  @P6 STG.E.U16 desc[UR36][R20.64+0x2], R27 ;  /* 0x0000021b14006986 */ /* 0x000fe2000c101524 */
[----:B------:R-:W-:-:S04]  /*6cb0*/  ISETP.GT.AND P6, PT, R4, 0x8, PT ;  /* 0x000000080400780c */ /* 0x000fc80003fc4270 */
[----:B------:R-:W-:-:S13]  /*6cc0*/  ISETP.GT.AND P6, PT, R3, 0x80, P6 ;  /* 0x000000800300780c */ /* 0x000fda00037c4270 */
[----:B0-----:R-:W-:Y:S02]  /*6cd0*/  @P6 IMAD.MOV.U32 R8, RZ, RZ, R12 ;  /* 0x000000ffff086224 */ /* 0x001fe400078e000c */
[----:B------:R-:W-:-:S05]  /*6ce0*/  @P6 IMAD.MOV.U32 R9, RZ, RZ, R13 ;  /* 0x000000ffff096224 */ /* 0x000fca00078e000d */
[----:B------:R0:W-:Y:S01]  /*6cf0*/  @P6 STG.E.U16 desc[UR36][R8.64+0x10], R28 ;  /* 0x0000101c08006986 */ /* 0x0001e2000c101524 */
[----:B------:R-:W-:-:S04]  /*6d00*/  ISETP.GT.AND P6, PT, R4, 0x9, PT ;  /* 0x000000090400780c */ /* 0x000fc80003fc4270 */
[----:B------:R-:W-:-:S13]  /*6d10*/  ISETP.GT.AND P6, PT, R3, 0x80, P6 ;  /* 0x000000800300780c */ /* 0x000fda00037c4270 */
[----:B0-----:R-:W-:Y:S02]  /*6d20*/  @P6 IMAD.MOV.U32 R8, RZ, RZ, R12 ;  /* 0x000000ffff086224 */ /* 0x001fe400078e000c */
[----:B------:R-:W-:-:S05]  /*6d30*/  @P6 IMAD.MOV.U32 R9, RZ, RZ, R13 ;  /* 0x000000ffff096224 */ /* 0x000fca00078e000d */
[----:B------:R0:W-:Y:S01]  /*6d40*/  @P6 STG.E.U16 desc[UR36][R8.64+0x12], R29 ;  /* 0x0000121d08006986 */ /* 0x0001e2000c101524 */
[----:B------:R-:W-:-:S04]  /*6d50*/  ISETP.GT.AND P6, PT, R4, 0x8, PT ;  /* 0x000000080400780c */ /* 0x000fc80003fc4270 */
[----:B------:R-:W-:-:S13]  /*6d60*/  ISETP.GT.AND P6, PT, R3, 0x88, P6 ;  /* 0x000000880300780c */ /* 0x000fda00037c4270 */
        /* <DEDUP_REMOVED lines=45> */
[----:B------:R-:W-:Y:S01]  /*7040*/  @P6 STG.E.U16 desc[UR36][R8.64+0x42], R41 ;  /* 0x0000422908006986 */ /* 0x000fe2000c101524 */
[----:B------:R-:W-:-:S04]  /*7050*/  ISETP.GT.AND P6, PT, R4, 0x20, PT ;  /* 0x000000200400780c */ /* 0x000fc80003fc4270 */
[----:B------:R-:W-:-:S13]  /*7060*/  ISETP.GT.AND P6, PT, R3, 0x88, P6 ;  /* 0x000000880300780c */ /* 0x000fda00037c4270 */
[----:B------:R-:W-:Y:S01]  /*7070*/  @P6 STG.E.U16 desc[UR36][R6.64+0x40], R42 ;  /* 0x0000402a06006986 */ /* 0x000fe2000c101524 */
[----:B------:R-:W-:-:S04]  /*7080*/  ISETP.GT.AND P6, PT, R4, 0x21, PT ;  /* 0x000000210400780c */ /* 0x000fc80003fc4270 */
[----:B------:R-:W-:-:S13]  /*7090*/  ISETP.GT.AND P6, PT, R3, 0x88, P6 ;  /* 0x000000880300780c */ /* 0x000fda00037c4270 */
[----:B------:R-:W-:Y:S02]  /*70a0*/  @P6 IMAD.MOV.U32 R4, RZ, RZ, R6 ;  /* 0x000000ffff046224 */ /* 0x000fe400078e0006 */
[----:B------:R-:W-:-:S05]  /*70b0*/  @P6 IMAD.MOV.U32 R5, RZ, RZ, R7 ;  /* 0x000000ffff056224 */ /* 0x000fca00078e0007 */
[----:B------:R0:W-:Y:S01]  /*70c0*/  @P6 STG.E.U16 desc[UR36][R4.64+0x42], R43 ;  /* 0x0000422b04006986 */ /* 0x0001e2000c101524 */
[C---:B------:R-:W-:Y:S02]  /*70d0*/  ISETP.GT.AND P6, PT, R3.reuse, 0x80, P5 ;  /* 0x000000800300780c */ /* 0x040fe40002fc4270 */
[----:B------:R-:W-:-:S11]  /*70e0*/  ISETP.GT.AND P5, PT, R3, 0x88, P5 ;  /* 0x000000880300780c */ /* 0x000fd60002fa4270 */
[----:B0-----:R-:W-:Y:S02]  /*70f0*/  @P6 IMAD.MOV.U32 R4, RZ, RZ, R12 ;  /* 0x000000ffff046224 */ /* 0x001fe400078e000c */
[----:B------:R-:W-:-:S05]  /*7100*/  @P6 IMAD.MOV.U32 R5, RZ, RZ, R13 ;  /* 0x000000ffff056224 */ /* 0x000fca00078e000d */
[----:B------:R0:W-:Y:S01]  /*7110*/  @P6 STG.E.U16 desc[UR36][R4.64+0x50], R44 ;  /* 0x0000502c04006986 */ /* 0x0001e2000c101524 */
[C---:B------:R-:W-:Y:S02]  /*7120*/  ISETP.GT.AND P6, PT, R3.reuse, 0x80, P4 ;  /* 0x000000800300780c */ /* 0x040fe400027c4270 */
[----:B------:R-:W-:-:S11]  /*7130*/  ISETP.GT.AND P4, PT, R3, 0x88, P4 ;  /* 0x000000880300780c */ /* 0x000fd60002784270 */
[----:B0-----:R-:W-:Y:S02]  /*7140*/  @P6 IMAD.MOV.U32 R4, RZ, RZ, R12 ;  /* 0x000000ffff046224 */ /* 0x001fe400078e000c */
[----:B------:R-:W-:-:S05]  /*7150*/  @P6 IMAD.MOV.U32 R5, RZ, RZ, R13 ;  /* 0x000000ffff056224 */ /* 0x000fca00078e000d */
[----:B------:R0:W-:Y:S02]  /*7160*/  @P6 STG.E.U16 desc[UR36][R4.64+0x52], R45 ;  /* 0x0000522d04006986 */ /* 0x0001e4000c101524 */
[----:B0-----:R-:W-:Y:S02]  /*7170*/  @P5 IMAD.MOV.U32 R4, RZ, RZ, R6 ;  /* 0x000000ffff045224 */ /* 0x001fe400078e0006 */
[----:B------:R-:W-:-:S05]  /*7180*/  @P5 IMAD.MOV.U32 R5, RZ, RZ, R7 ;  /* 0x000000ffff055224 */ /* 0x000fca00078e0007 */
[----:B------:R0:W-:Y:S01]  /*7190*/  @P5 STG.E.U16 desc[UR36][R4.64+0x50], R46 ;  /* 0x0000502e04005986 */ /* 0x0001e2000c101524 */
[C---:B------:R-:W-:Y:S02]  /*71a0*/  ISETP.GT.AND P5, PT, R3.reuse, 0x80, P3 ;  /* 0x000000800300780c */ /* 0x040fe40001fa4270 */
[----:B------:R-:W-:Y:S01]  /*71b0*/  ISETP.GT.AND P3, PT, R3, 0x88, P3 ;  /* 0x000000880300780c */ /* 0x000fe20001f64270 */
        /* <DEDUP_REMOVED lines=17> */
[----:B------:R0:W-:Y:S02]  /*72d0*/  @P3 STG.E.U16 desc[UR36][R4.64+0x60], R50 ;  /* 0x0000603204003986 */ /* 0x0001e4000c101524 */
[----:B0-----:R-:W-:Y:S02]  /*72e0*/  @P0 IMAD.MOV.U32 R4, RZ, RZ, R6 ;  /* 0x000000ffff040224 */ /* 0x001fe400078e0006 */
[----:B------:R-:W-:-:S05]  /*72f0*/  @P0 IMAD.MOV.U32 R5, RZ, RZ, R7 ;  /* 0x000000ffff050224 */ /* 0x000fca00078e0007 */
[----:B------:R0:W-:Y:S02]  /*7300*/  @P0 STG.E.U16 desc[UR36][R4.64+0x62], R51 ;  /* 0x0000623304000986 */ /* 0x0001e4000c101524 */
[----:B0-----:R-:W-:Y:S02]  /*7310*/  @P5 IMAD.MOV.U32 R4, RZ, RZ, R12 ;  /* 0x000000ffff045224 */ /* 0x001fe400078e000c */
[----:B------:R-:W-:-:S05]  /*7320*/  @P5 IMAD.MOV.U32 R5, RZ, RZ, R13 ;  /* 0x000000ffff055224 */ /* 0x000fca00078e000d */
[----:B------:R0:W-:Y:S04]  /*7330*/  @P5 STG.E.U16 desc[UR36][R4.64+0x70], R52 ;  /* 0x0000703404005986 */ /* 0x0001e8000c101524 */
[----:B------:R1:W-:Y:S01]  /*7340*/  @P4 STG.E.U16 desc[UR36][R12.64+0x72], R53 ;  /* 0x000072350c004986 */ /* 0x0003e2000c101524 */
[----:B0-----:R-:W-:Y:S02]  /*7350*/  @P2 IMAD.MOV.U32 R4, RZ, RZ, R6 ;  /* 0x000000ffff042224 */ /* 0x001fe400078e0006 */
[----:B------:R-:W-:-:S05]  /*7360*/  @P2 IMAD.MOV.U32 R5, RZ, RZ, R7 ;  /* 0x000000ffff052224 */ /* 0x000fca00078e0007 */
[----:B------:R1:W-:Y:S04]  /*7370*/  @P2 STG.E.U16 desc[UR36][R4.64+0x70], R54 ;  /* 0x0000703604002986 */ /* 0x0003e8000c101524 */
[----:B------:R1:W-:Y:S02]  /*7380*/  @P1 STG.E.U16 desc[UR36][R6.64+0x72], R55 ;  /* 0x0000723706001986 */ /* 0x0003e4000c101524 */
.L_x_152:
[----:B------:R-:W-:Y:S05]  /*7390*/  BSYNC B0 ;  /* 0x0000000000007941 */ /* 0x000fea0003800000 */
.L_x_28:
[----:B------:R-:W-:Y:S01]  /*73a0*/  IADD3 R16, P0, R16, UR38, RZ ;  /* 0x0000002610107c10 */ /* 0x000fe2000ff1e0ff */
[----:B------:R-:W-:Y:S01]  /*73b0*/  ULDC.64 UR4, c[0x0][0x650] ;  /* 0x0001940000047ab9 */ /* 0x000fe20000000a00 */
[----:B------:R-:W-:Y:S01]  /*73c0*/  PRMT R3, RZ, 0x7610, R3 ;  /* 0x00007610ff037816 */ /* 0x000fe20000000003 */
[----:B------:R-:W-:Y:S01]  /*73d0*/  IMAD.MOV.U32 R101, RZ, RZ, -0x1 ;  /* 0xffffffffff657424 */ /* 0x000fe200078e00ff */
[----:B------:R-:W-:Y:S01]  /*73e0*/  IADD3.X R17, R17, UR41, RZ, P0, !PT ;  /* 0x0000002911117c10 */ /* 0x000fe200087fe4ff */
[----:B------:R-:W-:Y:S01]  /*73f0*/  IMAD.MOV.U32 R19, RZ, RZ, -0x1 ;  /* 0xffffffffff137424 */ /* 0x000fe200078e00ff */
[----:B------:R-:W-:-:S04]  /*7400*/  ISETP.GE.U32.AND P0, PT, R16, UR4, PT ;  /* 0x0000000410007c0c */ /* 0x000fc8000bf06070 */
[----:B------:R-:W-:-:S13]  /*7410*/  ISETP.GE.U32.AND.EX P0, PT, R17, UR5, PT, P0 ;  /* 0x0000000511007c0c */ /* 0x000fda000bf06100 */
[----:B------:R-:W-:Y:S05]  /*7420*/  @P0 BRA `(.L_x_153) ;  /* 0x00000004004c0947 */ /* 0x000fea0003800000 */
[----:B0-----:R-:W0:Y:S01]  /*7430*/  LDC.64 R10, c[0x0][0x628] ;  /* 0x00018a00ff0a7b82 */ /* 0x001e220000000a00 */
[----:B-1----:R-:W1:Y:S01]  /*7440*/  S2R R12, SR_CTAID.X ;  /* 0x00000000000c7919 */ /* 0x002e620000002500 */
[----:B----4-:R-:W-:Y:S02]  /*7450*/  IMAD.MOV.U32 R8, RZ, RZ, R16 ;  /* 0x000000ffff087224 */ /* 0x010fe400078e0010 */
[----:B------:R-:W-:Y:S01]  /*7460*/  IMAD.MOV.U32 R9, RZ, RZ, R17 ;  /* 0x000000ffff097224 */ /* 0x000fe200078e0011 */
[----:B------:R-:W4:Y:S03]  /*7470*/  S2R R20, SR_CTAID.Y ;  /* 0x0000000000147919 */ /* 0x000f260000002600 */
[----:B------:R-:W1:Y:S08]  /*7480*/  LDC R0, c[0x0][0x630] ;  /* 0x00018c00ff007b82 */ /* 0x000e700000000800 */
[----:B------:R-:W1:Y:S01]  /*7490*/  LDC.64 R14, c[0x0][0x620] ;  /* 0x00018800ff0e7b82 */ /* 0x000e620000000a00 */
[----:B0-----:R-:W-:-:S04]  /*74a0*/  ISETP.NE.U32.AND P0, PT, R10, RZ, PT ;  /* 0x000000ff0a00720c */ /* 0x001fc80003f05070 */
[----:B------:R-:W-:-:S13]  /*74b0*/  ISETP.NE.AND.EX P0, PT, R11, RZ, PT, P0 ;  /* 0x000000ff0b00720c */ /* 0x000fda0003f05300 */
[----:B-1--4-:R-:W-:Y:S05]  /*74c0*/  @!P0 BRA `(.L_x_154) ;  /* 0x0000000000288947 */ /* 0x012fea0003800000 */
        /* <DEDUP_REMOVED lines=10> */
.L_x_154:
[-CC-:B------:R-:W-:Y:S01]  /*7570*/  SHF.R.U64 R19, R8, R0.reuse, R9.reuse ;  /* 0x0000000008137219 */ /* 0x180fe20000001209 */
[----:B------:R-:W0:Y:S01]  /*7580*/  LDC.64 R26, c[0x0][0x640] ;  /* 0x00019000ff1a7b82 */ /* 0x000e220000000a00 */
[----:B------:R-:W-:Y:S01]  /*7590*/  SHF.R.U32.HI R0, RZ, R0, R9 ;  /* 0x00000000ff007219 */ /* 0x000fe20000011609 */
[----:B------:R-:W-:Y:S01]  /*75a0*/  ULDC UR4, c[0x0][0x150] ;  /* 0x0000540000047ab9 */ /* 0x000fe20000000800 */
[----:B------:R-:W-:Y:S02]  /*75b0*/  IADD3 R3, P0, RZ, -R19, RZ ;  /* 0x80000013ff037210 */ /* 0x000fe40007f1e0ff */
[----:B------:R-:W-:-:S03]  /*75c0*/  I2FP.F32.U32 R7, R12 ;  /* 0x0000000c00077245 */ /* 0x000fc60000201000 */
[----:B------:R-:W1:Y:S01]  /*75d0*/  LDC R6, c[0x0][0x618] ;  /* 0x00018600ff067b82 */ /* 0x000e620000000800 */
[----:B------:R-:W-:Y:S02]  /*75e0*/  IMAD.X R5, RZ, RZ, ~R0, P0 ;  /* 0x000000ffff057224 */ /* 0x000fe400000e0e00 */
[----:B------:R-:W-:Y:S01]  /*75f0*/  FMUL R7, R7, UR4 ;  /* 0x0000000407077c20 */ /* 0x000fe20008400000 */
[----:B------:R-:W-:Y:S01]  /*7600*/  ULDC UR4, c[0x0][0x154] ;  /* 0x0000550000047ab9 */ /* 0x000fe20000000800 */
[-C--:B------:R-:W-:Y:S02]  /*7610*/  IMAD R0, R5, R14.reuse, RZ ;  /* 0x0000000e05007224 */ /* 0x080fe400078e02ff */
[C---:B------:R-:W-:Y:S01]  /*7620*/  IMAD.WIDE.U32 R4, R3.reuse, R14, R16 ;  /* 0x0000000e03047225 */ /* 0x040fe200078e0010 */
[----:B------:R-:W4:Y:S01]  /*7630*/  LDC R11, c[0x0][0x608] ;  /* 0x00018200ff0b7b82 */ /* 0x000f220000000800 */
[----:B------:R-:W2:Y:S02]  /*7640*/  F2I.U32.TRUNC.NTZ R7, R7 ;  /* 0x0000000700077305 */ /* 0x000ea4000020f000 */
[----:B------:R-:W-:-:S04]  /*7650*/  IMAD R3, R3, R15, R0 ;  /* 0x0000000f03037224 */ /* 0x000fc800078e0200 */
[----:B------:R-:W-:Y:S01]  /*7660*/  IMAD.IADD R3, R5, 0x1, R3 ;  /* 0x0000000105037824 */ /* 0x000fe200078e0203 */
[----:B------:R-:W3:Y:S01]  /*7670*/  LDC R8, c[0x0][0x658] ;  /* 0x00019600ff087b82 */ /* 0x000ee20000000800 */
[----:B------:R-:W-:Y:S02]  /*7680*/  I2FP.F32.U32 R5, R20 ;  /* 0x0000001400057245 */ /* 0x000fe40000201000 */
[----:B0-----:R-:W-:-:S04]  /*7690*/  ISETP.NE.U32.AND P0, PT, R26, RZ, PT ;  /* 0x000000ff1a00720c */ /* 0x001fc80003f05070 */
[----:B------:R-:W-:Y:S01]  /*76a0*/  ISETP.NE.AND.EX P0, PT, R27, RZ, PT, P0 ;  /* 0x000000ff1b00720c */ /* 0x000fe20003f05300 */
[----:B------:R-:W0:Y:S01]  /*76b0*/  LDC R9, c[0x0][0x144] ;  /* 0x00005100ff097b82 */ /* 0x000e220000000800 */
[-C--:B-1----:R-:W-:Y:S01]  /*76c0*/  SHF.R.U32.HI R0, RZ, R6.reuse, R3 ;  /* 0x00000006ff007219 */ /* 0x082fe20000011603 */
[----:B--2---:R-:W-:Y:S01]  /*76d0*/  IMAD.MOV R7, RZ, RZ, -R7 ;  /* 0x000000ffff077224 */ /* 0x004fe200078e0a07 */
[----:B------:R-:W-:Y:S01]  /*76e0*/  SHF.R.U64 R13, R4, R6, R3 ;  /* 0x00000006040d7219 */ /* 0x000fe20000001203 */
[----:B------:R-:W-:-:S04]  /*76f0*/  FMUL R6, R5, UR4 ;  /* 0x0000000405067c20 */ /* 0x000fc80008400000 */
[----:B------:R-:W1:Y:S01]  /*7700*/  LDC R21, c[0x0][0x148] ;  /* 0x00005200ff157b82 */ /* 0x000e620000000800 */
[-CC-:B----4-:R-:W-:Y:S02]  /*7710*/  SHF.R.U64 R10, R13, R11.reuse, R0.reuse ;  /* 0x0000000b0d0a7219 */ /* 0x190fe40000001200 */
[----:B------:R-:W-:Y:S02]  /*7720*/  SHF.R.U32.HI R3, RZ, R11, R0 ;  /* 0x0000000bff037219 */ /* 0x000fe40000011600 */
[----:B------:R2:W4:Y:S03]  /*7730*/  F2I.U32.TRUNC.NTZ R0, R6 ;  /* 0x0000000600007305 */ /* 0x000526000020f000 */
[----:B------:R-:W1:Y:S01]  /*7740*/  LDC R14, c[0x0][0x648] ;  /* 0x00019200ff0e7b82 */ /* 0x000e620000000800 */
[-CC-:B---3--:R-:W-:Y:S02]  /*7750*/  SHF.R.U64 R15, R10, R8.reuse, R3.reuse ;  /* 0x000000080a0f7219 */ /* 0x188fe40000001203 */
[----:B------:R-:W-:-:S03]  /*7760*/  SHF.R.U32.HI R5, RZ, R8, R3 ;  /* 0x00000008ff057219 */ /* 0x000fc60000011603 */
[----:B------:R-:W-:Y:S02]  /*7770*/  IMAD.MOV.U32 R4, RZ, RZ, R15 ;  /* 0x000000ffff047224 */ /* 0x000fe400078e000f */
[----:B------:R-:W3:Y:S01]  /*7780*/  LDC R24, c[0x0][0x638] ;  /* 0x00018e00ff187b82 */ /* 0x000ee20000000800 */
[----:B0-----:R-:W-:-:S07]  /*7790*/  IMAD R25, R9, R7, R12 ;  /* 0x0000000709197224 */ /* 0x001fce00078e020c */
[----:B------:R-:W0:Y:S08]  /*77a0*/  LDC R28, c[0x0][0x610] ;  /* 0x00018400ff1c7b82 */ /* 0x000e300000000800 */
[----:B------:R-:W0:Y:S01]  /*77b0*/  LDC R29, c[0x0][0x600] ;  /* 0x00018000ff1d7b82 */ /* 0x000e220000000800 */
[----:B--2-4-:R-:W-:Y:S05]  /*77c0*/  @!P0 BRA `(.L_x_155) ;  /* 0x0000000000288947 */ /* 0x014fea0003800000 */
[----:B------:R-:W2:Y:S02]  /*77d0*/  LDC R4, c[0x0][0x64c] ;  /* 0x00019300ff047b82 */ /* 0x000ea40000000800 */
[----:B--2---:R-:W-:-:S05]  /*77e0*/  IADD3 R3, P0, R15, R4, RZ ;  /* 0x000000040f037210 */ /* 0x004fca0007f1e0ff */
        /* <DEDUP_REMOVED lines=8> */
.L_x_155:
[----:B------:R-:W-:Y:S02]  /*7870*/  ISETP.NE.AND P0, PT, R2, 0x1, PT ;  /* 0x000000010200780c */ /* 0x000fe40003f05270 */
[----:B-1----:R-:W-:Y:S01]  /*7880*/  SHF.R.U64 R3, R4, R14, R5 ;  /* 0x0000000e04037219 */ /* 0x002fe20000001205 */
[----:B------:R-:W-:Y:S01]  /*7890*/  IMAD.MOV R5, RZ, RZ, -R0 ;  /* 0x000000ffff057224 */ /* 0x000fe200078e0a00 */
[----:B------:R-:W-:Y:S02]  /*78a0*/  LOP3.LUT R0, R10, R99, RZ, 0xc0, !PT ;  /* 0x000000630a007212 */ /* 0x000fe400078ec0ff */
[----:B------:R-:W-:Y:S01]  /*78b0*/  LOP3.LUT R6, R13, R98, RZ, 0xc0, !PT ;  /* 0x000000620d067212 */ /* 0x000fe200078ec0ff */
[----:B------:R-:W-:Y:S02]  /*78c0*/  IMAD.MOV R4, RZ, RZ, -R3 ;  /* 0x000000ffff047224 */ /* 0x000fe400078e0a03 */
[----:B------:R-:W-:Y:S02]  /*78d0*/  IMAD R0, R91, R3, R0 ;  /* 0x000000035b007224 */ /* 0x000fe400078e0200 */
[----:B---3--:R-:W-:-:S02]  /*78e0*/  IMAD R3, R4, R24, R15 ;  /* 0x0000001804037224 */ /* 0x008fc400078e020f */
[----:B------:R-:W-:Y:S02]  /*78f0*/  @P0 IMAD R25, R21, R5, R20 ;  /* 0x0000000515190224 */ /* 0x000fe400078e0214 */
[----:B0-----:R-:W-:Y:S02]  /*7900*/  IMAD R5, R3, R29, R6 ;  /* 0x0000001d03057224 */ /* 0x001fe400078e0206 */
[----:B------:R-:W-:Y:S02]  /*7910*/  IMAD R0, R0, R28, R25 ;  /* 0x0000001c00007224 */ /* 0x000fe400078e0219 */
[----:B------:R-:W-:-:S03]  /*7920*/  IMAD.MOV.U32 R4, RZ, RZ, 0x1 ;  /* 0x00000001ff047424 */ /* 0x000fc600078e00ff */
[----:B------:R-:W-:Y:S02]  /*7930*/  SEL R101, R5, R0, !P0 ;  /* 0x0000000005657207 */ /* 0x000fe40004000000 */
[----:B------:R-:W-:Y:S02]  /*7940*/  PRMT R3, R4, 0x7610, R3 ;  /* 0x0000761004037816 */ /* 0x000fe40000000003 */
[----:B------:R-:W-:-:S07]  /*7950*/  SEL R0, R0, R5, !P0 ;  /* 0x0000000500007207 */ /* 0x000fce0004000000 */
.L_x_153:
[----:B------:R-:W-:Y:S01]  /*7960*/  UIADD3 UR42, UR43, UR42, URZ ;  /* 0x0000002a2b2a7290 */ /* 0x000fe2000fffe03f */
[----:B------:R-:W-:Y:S01]  /*7970*/  LOP3.LUT P0, RZ, R3, 0xff, RZ, 0xc0, !PT ;  /* 0x000000ff03ff7812 */ /* 0x000fe2000780c0ff */
[----:B------:R-:W-:Y:S02]  /*7980*/  IMAD.MOV.U32 R109, RZ, RZ, R0 ;  /* 0x000000ffff6d7224 */ /* 0x000fe400078e0000 */
[----:B------:R-:W-:Y:S02]  /*7990*/  USHF.R.U32.HI UR4, URZ, 0x2, UR42 ;  /* 0x000000023f047899 */ /* 0x000fe4000801162a */
[----:B------:R-:W-:Y:S02]  /*79a0*/  UISETP.GT.U32.AND UP1, UPT, UR42, 0x3, UPT ;  /* 0x000000032a00788c */ /* 0x000fe4000bf24070 */
[----:B------:R-:W-:Y:S02]  /*79b0*/  ULOP3.LUT UR4, UR4, 0x1, URZ, 0xc0, !UPT ;  /* 0x0000000104047892 */ /* 0x000fe4000f8ec03f */
[----:B------:R-:W-:-:S02]  /*79c0*/  UISETP.LT.U32.AND UP1, UPT, UR43, 0x4, UP1 ;  /* 0x000000042b00788c */ /* 0x000fc40008f21070 */
[----:B------:R-:W-:Y:S02]  /*79d0*/  UISETP.NE.U32.AND UP0, UPT, UR4, 0x1, UPT ;  /* 0x000000010400788c */ /* 0x000fe4000bf05070 */
[----:B------:R-:W-:Y:S02]  /*79e0*/  USEL UR5, URZ, 0x1, !UP1 ;  /* 0x000000013f057887 */ /* 0x000fe4000c800000 */
[----:B------:R-:W-:Y:S02]  /*79f0*/  UISETP.GT.U32.AND UP0, UPT, UR43, 0x3, !UP0 ;  /* 0x000000032b00788c */ /* 0x000fe4000c704070 */
[----:B------:R-:W-:Y:S02]  /*7a00*/  ULOP3.LUT UR42, UR42, 0x3, URZ, 0xc0, !UPT ;  /* 0x000000032a2a7892 */ /* 0x000fe4000f8ec03f */
[----:B------:R-:W-:-:S04]  /*7a10*/  USEL UR4, URZ, 0x1, !UP0 ;  /* 0x000000013f047887 */ /* 0x000fc8000c000000 */
[----:B------:R-:W-:Y:S01]  /*7a20*/  ULOP3.LUT UR40, UR4, UR40, UR5, 0x96, !UPT ;  /* 0x0000002804287292 */ /* 0x000fe2000f8e9605 */
[----:B------:R-:W-:Y:S11]  /*7a30*/  @P0 BRA `(.L_x_156) ;  /* 0xffffff9400f00947 */ /* 0x000ff6000383ffff */
[----:B------:R-:W-:Y:S05]  /*7a40*/  EXIT ;  /* 0x000000000000794d */ /* 0x000fea0003800000 */
.L_x_3:
        /* <DEDUP_REMOVED lines=26> */
.L_x_158:
[--C-:B------:R-:W-:Y:S01]  /*7bf0*/  SHF.R.U64 R14, R12, R20, R13.reuse ;  /* 0x000000140c0e7219 */ /* 0x100fe2000000120d */
[----:B------:R-:W0:Y:S01]  /*7c00*/  LDC R24, c[0x0][0x618] ;  /* 0x00018600ff187b82 */ /* 0x000e220000000800 */
[----:B------:R-:W-:Y:S01]  /*7c10*/  I2FP.F32.U32 R8, R6 ;  /* 0x0000000600087245 */ /* 0x000fe20000201000 */
[----:B------:R-:W-:Y:S01]  /*7c20*/  ULDC UR4, c[0x0][0x150] ;  /* 0x0000540000047ab9 */ /* 0x000fe20000000800 */
[----:B------:R-:W-:Y:S02]  /*7c30*/  SHF.R.U32.HI R7, RZ, R20, R13 ;  /* 0x00000014ff077219 */ /* 0x000fe4000001160d */
[----:B------:R-:W-:Y:S01]  /*7c40*/  IADD3 R11, P0, RZ, -R14, RZ ;  /* 0x8000000eff0b7210 */ /* 0x000fe20007f1e0ff */
[----:B------:R-:W-:Y:S01]  /*7c50*/  FMUL R13, R8, UR4 ;  /* 0x00000004080d7c20 */ /* 0x000fe20008400000 */
[----:B------:R-:W-:Y:S01]  /*7c60*/  ULDC UR4, c[0x0][0x154] ;  /* 0x0000550000047ab9 */ /* 0x000fe20000000800 */
[----:B------:R-:W1:Y:S02]  /*7c70*/  LDC.64 R26, c[0x0][0x640] ;  /* 0x00019000ff1a7b82 */ /* 0x000e640000000a00 */
[----:B------:R-:W-:-:S02]  /*7c80*/  IMAD.X R7, RZ, RZ, ~R7, P0 ;  /* 0x000000ffff077224 */ /* 0x000fc400000e0e07 */
[----:B------:R-:W2:Y:S01]  /*7c90*/  F2I.U32.TRUNC.NTZ R13, R13 ;  /* 0x0000000d000d7305 */ /* 0x000ea2000020f000 */
[----:B------:R-:W-:-:S03]  /*7ca0*/  IMAD.WIDE.U32 R8, R11, R22, R16 ;  /* 0x000000160b087225 */ /* 0x000fc600078e0010 */
[----:B------:R-:W3:Y:S01]  /*7cb0*/  LDC R15, c[0x0][0x144] ;  /* 0x00005100ff0f7b82 */ /* 0x000ee20000000800 */
[----:B------:R-:W-:-:S04]  /*7cc0*/  IMAD R10, R7, R22, RZ ;  /* 0x00000016070a7224 */ /* 0x000fc800078e02ff */
[----:B------:R-:W-:Y:S02]  /*7cd0*/  IMAD R7, R11, R23, R10 ;  /* 0x000000170b077224 */ /* 0x000fe400078e020a */
[----:B------:R-:W-:Y:S01]  /*7ce0*/  IMAD.MOV.U32 R10, RZ, RZ, -0x1 ;  /* 0xffffffffff0a7424 */ /* 0x000fe200078e00ff */
[----:B------:R-:W4:Y:S01]  /*7cf0*/  LDC R20, c[0x0][0x608] ;  /* 0x00018200ff147b82 */ /* 0x000f220000000800 */
[----:B------:R-:W-:Y:S01]  /*7d00*/  IMAD.IADD R7, R9, 0x1, R7 ;  /* 0x0000000109077824 */ /* 0x000fe200078e0207 */
[----:B------:R-:W-:-:S04]  /*7d10*/  I2FP.F32.U32 R9, R3 ;  /* 0x0000000300097245 */ /* 0x000fc80000201000 */
[-C--:B0-----:R-:W-:Y:S01]  /*7d20*/  SHF.R.U64 R12, R8, R24.reuse, R7 ;  /* 0x00000018080c7219 */ /* 0x081fe20000001207 */
[----:B--2---:R-:W-:Y:S01]  /*7d30*/  IMAD.MOV R8, RZ, RZ, -R13 ;  /* 0x000000ffff087224 */ /* 0x004fe200078e0a0d */
[----:B------:R-:W0:Y:S01]  /*7d40*/  LDC R11, c[0x0][0x658] ;  /* 0x00019600ff0b7b82 */ /* 0x000e220000000800 */
[----:B-1----:R-:W-:Y:S01]  /*7d50*/  ISETP.NE.U32.AND P0, PT, R26, RZ, PT ;  /* 0x000000ff1a00720c */ /* 0x002fe20003f05070 */
[----:B------:R-:W-:Y:S01]  /*7d60*/  FMUL R9, R9, UR4 ;  /* 0x0000000409097c20 */ /* 0x000fe20008400000 */
[----:B------:R-:W-:Y:S02]  /*7d70*/  SHF.R.U32.HI R7, RZ, R24, R7 ;  /* 0x00000018ff077219 */ /* 0x000fe40000011607 */
[----:B------:R-:W-:-:S03]  /*7d80*/  ISETP.NE.AND.EX P0, PT, R27, RZ, PT, P0 ;  /* 0x000000ff1b00720c */ /* 0x000fc60003f05300 */
[----:B------:R-:W1:Y:S01]  /*7d90*/  LDC R22, c[0x0][0x148] ;  /* 0x00005200ff167b82 */ /* 0x000e620000000800 */
[----:B---3--:R-:W-:Y:S02]  /*7da0*/  IMAD R23, R15, R8, R6 ;  /* 0x000000080f177224 */ /* 0x008fe400078e0206 */
[----:B------:R-:W-:-:S05]  /*7db0*/  IMAD.MOV.U32 R8, RZ, RZ, 0x1 ;  /* 0x00000001ff087424 */ /* 0x000fca00078e00ff */
[----:B------:R-:W2:Y:S01]  /*7dc0*/  LDC R21, c[0x0][0x600] ;  /* 0x00018000ff157b82 */ /* 0x000ea20000000800 */
[-CC-:B----4-:R-:W-:Y:S02]  /*7dd0*/  SHF.R.U64 R15, R12, R20.reuse, R7.reuse ;  /* 0x000000140c0f7219 */ /* 0x190fe40000001207 */
[----:B------:R-:W-:Y:S02]  /*7de0*/  SHF.R.U32.HI R6, RZ, R20, R7 ;  /* 0x00000014ff067219 */ /* 0x000fe40000011607 */
[----:B------:R3:W4:Y:S03]  /*7df0*/  F2I.U32.TRUNC.NTZ R20, R9 ;  /* 0x0000000900147305 */ /* 0x000726000020f000 */
[----:B------:R-:W1:Y:S01]  /*7e00*/  LDC R25, c[0x0][0x648] ;  /* 0x00019200ff197b82 */ /* 0x000e620000000800 */
[-C--:B0-----:R-:W-:Y:S02]  /*7e10*/  SHF.R.U64 R19, R15, R11.reuse, R6 ;  /* 0x0000000b0f137219 */ /* 0x081fe40000001206 */
[----:B------:R-:W-:-:S02]  /*7e20*/  SHF.L.U32 R10, R10, R11, RZ ;  /* 0x0000000b0a0a7219 */ /* 0x000fc400000006ff */
[-C--:B------:R-:W-:Y:S01]  /*7e30*/  SHF.R.U32.HI R7, RZ, R11.reuse, R6 ;  /* 0x0000000bff077219 */ /* 0x080fe20000011606 */
[----:B------:R-:W-:Y:S01]  /*7e40*/  IMAD.MOV.U32 R6, RZ, RZ, R19 ;  /* 0x000000ffff067224 */ /* 0x000fe200078e0013 */
[----:B------:R-:W-:Y:S01]  /*7e50*/  SHF.L.U32 R24, R8, R11, RZ ;  /* 0x0000000b08187219 */ /* 0x000fe200000006ff */
[----:B------:R-:W0:Y:S01]  /*7e60*/  LDC R28, c[0x0][0x638] ;  /* 0x00018e00ff1c7b82 */ /* 0x000e220000000800 */
[----:B------:R-:W-:-:S07]  /*7e70*/  LOP3.LUT R30, RZ, R10, RZ, 0x33, !PT ;  /* 0x0000000aff1e7212 */ /* 0x000fce00078e33ff */
[----:B------:R-:W0:Y:S01]  /*7e80*/  LDC R29, c[0x0][0x610] ;  /* 0x00018400ff1d7b82 */ /* 0x000e220000000800 */
[----:B---34-:R-:W-:Y:S05]  /*7e90*/  @!P0 BRA `(.L_x_159) ;  /* 0x0000000000288947 */ /* 0x018fea0003800000 */
[----:B------:R-:W3:Y:S02]  /*7ea0*/  LDC R6, c[0x0][0x64c] ;  /* 0x00019300ff067b82 */ /* 0x000ee40000000800 */
[----:B---3--:R-:W-:-:S05]  /*7eb0*/  IADD3 R11, P0, R19, R6, RZ ;  /* 0x00000006130b7210 */ /* 0x008fca0007f1e0ff */
        /* <DEDUP_REMOVED lines=8> */
.L_x_159:
[----:B------:R-:W-:Y:S01]  /*7f40*/  ISETP.NE.AND P0, PT, R2, 0x1, PT ;  /* 0x000000010200780c */ /* 0x000fe20003f05270 */
[----:B--2---:R-:W-:Y:S01]  /*7f50*/  VIADD R9, R21, 0xffffffff ;  /* 0xffffffff15097836 */ /* 0x004fe20000000000 */
[----:B-1----:R-:W-:Y:S01]  /*7f60*/  SHF.R.U64 R7, R6, R25, R7 ;  /* 0x0000001906077219 */ /* 0x002fe20000001207 */
[----:B------:R-:W-:Y:S01]  /*7f70*/  IMAD.MOV R20, RZ, RZ, -R20 ;  /* 0x000000ffff147224 */ /* 0x000fe200078e0a14 */
[----:B------:R-:W-:Y:S02]  /*7f80*/  LOP3.LUT R6, R15, R30, RZ, 0xc0, !PT ;  /* 0x0000001e0f067212 */ /* 0x000fe400078ec0ff */
[----:B------:R-:W-:Y:S01]  /*7f90*/  LOP3.LUT R12, R12, R9, RZ, 0xc0, !PT ;  /* 0x000000090c0c7212 */ /* 0x000fe200078ec0ff */
[----:B------:R-:W-:Y:S02]  /*7fa0*/  IMAD.MOV R8, RZ, RZ, -R7 ;  /* 0x000000ffff087224 */ /* 0x000fe400078e0a07 */
[----:B------:R-:W-:Y:S02]  /*7fb0*/  IMAD R6, R24, R7, R6 ;  /* 0x0000000718067224 */ /* 0x000fe400078e0206 */
[----:B------:R-:W-:-:S02]  /*7fc0*/  IMAD.MOV.U32 R9, RZ, RZ, 0x1 ;  /* 0x00000001ff097424 */ /* 0x000fc400078e00ff */
[----:B------:R-:W-:Y:S02]  /*7fd0*/  @P0 IMAD R23, R22, R20, R3 ;  /* 0x0000001416170224 */ /* 0x000fe400078e0203 */
[----:B0-----:R-:W-:Y:S02]  /*7fe0*/  IMAD R3, R8, R28, R19 ;  /* 0x0000001c08037224 */ /* 0x001fe400078e0213 */
[----:B------:R-:W-:Y:S02]  /*7ff0*/  IMAD R13, R6, R29, R23 ;  /* 0x0000001d060d7224 */ /* 0x000fe400078e0217 */
[----:B------:R-:W-:Y:S02]  /*8000*/  IMAD R6, R3, R21, R12 ;  /* 0x0000001503067224 */ /* 0x000fe400078e020c */
[----:B------:R-:W-:-:S03]  /*8010*/  IMAD.MOV.U32 R8, RZ, RZ, R14 ;  /* 0x000000ffff087224 */ /* 0x000fc600078e000e */
[----:B------:R-:W-:Y:S02]  /*8020*/  SEL R20, R6, R13, !P0 ;  /* 0x0000000d06147207 */ /* 0x000fe40004000000 */
[----:B------:R-:W-:-:S07]  /*8030*/  SEL R13, R13, R6, !P0 ;  /* 0x000000060d0d7207 */ /* 0x000fce0004000000 */
.L_x_157:
[----:B------:R-:W-:-:S08]  /*8040*/  NOP ;  /* 0x0000000000007918 */ /* 0x000fd00000000000 */
[----:B------:R-:W0:-:S00]  /*8050*/  USETMAXREG.DEALLOC.CTAPOOL 0x28 ;  /* 0x00000028000079c8 */ /* 0x000e0000080e0500 */
[----:B0-----:R-:W-:-:S13]  /*8060*/  ISETP.NE.AND P0, PT, R0, RZ, PT ;  /* 0x000000ff0000720c */ /* 0x001fda0003f05270 */
[----:B------:R-:W-:Y:S05]  /*8070*/  @P0 EXIT ;  /* 0x000000000000094d */ /* 0x000fea0003800000 */
[----:B------:R-:W-:Y:S01]  /*8080*/  LOP3.LUT P0, RZ, R9, 0xff, RZ, 0xc0, !PT ;  /* 0x000000ff09ff7812 */ /* 0x000fe2000780c0ff */
[----:B------:R-:W-:Y:S02]  /*8090*/  IMAD.MOV.U32 R0, RZ, RZ, 0x1 ;  /* 0x00000001ff007424 */ /* 0x000fe400078e00ff */
[----:B------:R-:W-:-:S10]  /*80a0*/  IMAD.MOV.U32 R3, RZ, RZ, RZ ;  /* 0x000000ffff037224 */ /* 0x000fd400078e00ff */
[----:B------:R-:W-:Y:S05]  /*80b0*/  @!P0 BRA `(.L_x_160) ;  /* 0x0000000c004c8947 */ /* 0x000fea0003800000 */
[----:B------:R-:W0:Y:S01]  /*80c0*/  LDC R0, c[0x0][0x28c] ;  /* 0x0000a300ff007b82 */ /* 0x000e220000000800 */
[----:B------:R-:W-:Y:S01]  /*80d0*/  LOP3.LUT P0, RZ, R4, 0x1f, RZ, 0xc0, !PT ;  /* 0x0000001f04ff7812 */ /* 0x000fe2000780c0ff */
[----:B------:R-:W-:Y:S01]  /*80e0*/  ULDC UR5, c[0x0][0x658] ;  /* 0x0001960000057ab9 */ /* 0x000fe20000000800 */
[----:B------:R-:W-:Y:S01]  /*80f0*/  UMOV UR6, 0xffffffff ;  /* 0xffffffff00067882 */ /* 0x000fe20000000000 */
[----:B------:R-:W-:Y:S01]  /*8100*/  BSSY B0, `(.L_x_160) ;  /* 0x00000ce000007945 */ /* 0x000fe20003800000 */
[----:B------:R-:W-:Y:S01]  /*8110*/  USHF.L.U32 UR6, UR6, UR5, URZ ;  /* 0x0000000506067299 */ /* 0x000fe2000800063f */
[C---:B------:R-:W-:Y:S01]  /*8120*/  ISETP.NE.AND P2, PT, R5.reuse, RZ, PT ;  /* 0x000000ff0500720c */ /* 0x040fe20003f45270 */
[----:B------:R-:W-:Y:S01]  /*8130*/  IMAD.MOV.U32 R11, RZ, RZ, 0x1 ;  /* 0x00000001ff0b7424 */ /* 0x000fe200078e00ff */
[----:B------:R-:W-:Y:S01]  /*8140*/  ISETP.NE.OR P0, PT, R5, RZ, !P0 ;  /* 0x000000ff0500720c */ /* 0x000fe20004705670 */
[----:B------:R-:W-:Y:S01]  /*8150*/  ULDC UR4, c[0x0][0x600] ;  /* 0x0001800000047ab9 */ /* 0x000fe20000000800 */
[----:B------:R-:W-:Y:S01]  /*8160*/  LOP3.LUT R19, R18, 0x2, RZ, 0xfc, !PT ;  /* 0x0000000212137812 */ /* 0x000fe200078efcff */
[----:B------:R-:W-:Y:S01]  /*8170*/  UMOV UR7, 0x1 ;  /* 0x0000000100077882 */ /* 0x000fe20000000000 */
[----:B------:R-:W-:-:S02]  /*8180*/  UIADD3 UR4, UR4, -0x1, URZ ;  /* 0xffffffff04047890 */ /* 0x000fc4000fffe03f */
[----:B------:R-:W-:Y:S02]  /*8190*/  USHF.L.U32 UR5, UR7, UR5, URZ ;  /* 0x0000000507057299 */ /* 0x000fe4000800063f */
[----:B------:R-:W-:Y:S01]  /*81a0*/  ULOP3.LUT UR13, URZ, UR6, URZ, 0x33, !UPT ;  /* 0x000000063f0d7292 */ /* 0x000fe2000f8e333f */
[----:B------:R-:W-:Y:S01]  /*81b0*/  ULDC.64 UR22, c[0x0][0x198] ;  /* 0x0000660000167ab9 */ /* 0x000fe20000000a00 */
[----:B0-----:R-:W-:-:S05]  /*81c0*/  VIADD R0, R0, 0x7f ;  /* 0x0000007f00007836 */ /* 0x001fca0000000000 */
[----:B------:R-:W-:-:S04]  /*81d0*/  SHF.R.S32.HI R3, RZ, 0x1f, R0 ;  /* 0x0000001fff037819 */ /* 0x000fc80000011400 */
[----:B------:R-:W-:Y:S01]  /*81e0*/  LEA.HI R3, R3, R0, RZ, 0x7 ;  /* 0x0000000003037211 */ /* 0x000fe200078f38ff */
[----:B------:R-:W-:-:S03]  /*81f0*/  IMAD.MOV.U32 R0, RZ, RZ, 0x1 ;  /* 0x00000001ff007424 */ /* 0x000fc600078e00ff */
[----:B------:R-:W-:Y:S01]  /*8200*/  SHF.R.S32.HI R12, RZ, 0x7, R3 ;  /* 0x00000007ff0c7819 */ /* 0x000fe20000011403 */
[----:B------:R-:W-:-:S04]  /*8210*/  IMAD.MOV.U32 R3, RZ, RZ, RZ ;  /* 0x000000ffff037224 */ /* 0x000fc800078e00ff */
[----:B------:R-:W-:-:S07]  /*8220*/  VIADD R10, R12, 0x1 ;  /* 0x000000010c0a7836 */ /* 0x000fce0000000000 */
.L_x_172:
[----:B------:R-:W-:-:S03]  /*8230*/  UMOV UR6, 0xffffffff ;  /* 0xffffffff00067882 */ /* 0x000fc60000000000 */
[----:B------:R-:W-:Y:S05]  /*8240*/  BRA.DIV UR6, `(.L_x_161) ;  /* 0x0000000e06d47947 */ /* 0x000fea000b800000 */
[----:B------:R-:W-:-:S13]  /*8250*/  ELECT P6, URZ, PT ;  /* 0x00000000003f782f */ /* 0x000fda00038c0000 */
.L_x_183:
[----:B------:R-:W0:Y:S01]  /*8260*/  LDC R4, c[0x0][0x28c] ;  /* 0x0000a300ff047b82 */ /* 0x000e220000000800 */
[----:B------:R-:W-:Y:S01]  /*8270*/  BSSY B1, `(.L_x_162) ;  /* 0x0000043000017945 */ /* 0x000fe20003800000 */
[----:B0-----:R-:W-:-:S13]  /*8280*/  ISETP.LT.OR P6, PT, R4, 0x1, !P6 ;  /* 0x000000010400780c */ /* 0x001fda00077c1670 */
[----:B------:R-:W-:Y:S05]  /*8290*/  @P6 BRA `(.L_x_163) ;  /* 0x0000000400006947 */ /* 0x000fea0003800000 */
[----:B------:R-:W-:Y:S02]  /*82a0*/  IMAD.SHL.U32 R13, R13, 0x100, RZ ;  /* 0x000001000d0d7824 */ /* 0x000fe400078e00ff */
[----:B------:R-:W-:Y:S02]  /*82b0*/  IMAD.SHL.U32 R20, R20, 0x40, RZ ;  /* 0x0000004014147824 */ /* 0x000fe400078e00ff */
[----:B------:R-:W-:Y:S02]  /*82c0*/  IMAD.MOV.U32 R21, RZ, RZ, RZ ;  /* 0x000000ffff157224 */ /* 0x000fe400078e00ff */
[----:B------:R-:W-:Y:S02]  /*82d0*/  IMAD.MOV.U32 R4, RZ, RZ, R10 ;  /* 0x000000ffff047224 */ /* 0x000fe400078e000a */
[----:B------:R-:W-:Y:S02]  /*82e0*/  IMAD.MOV.U32 R5, RZ, RZ, R0 ;  /* 0x000000ffff057224 */ /* 0x000fe400078e0000 */
[----:B------:R-:W-:-:S07]  /*82f0*/  IMAD.MOV.U32 R6, RZ, RZ, R3 ;  /* 0x000000ffff067224 */ /* 0x000fce00078e0003 */
.L_x_167:
[----:B------:R-:W0:Y:S01]  /*8300*/  S2R R14, SR_CgaCtaId ;  /* 0x00000000000e7919 */ /* 0x000e220000008800 */
[----:B------:R-:W-:Y:S01]  /*8310*/  MOV R7, 0x400 ;  /* 0x0000040000077802 */ /* 0x000fe20000000f00 */
[----:B------:R-:W1:Y:S03]  /*8320*/  @!P2 LDC R9, c[0x0][0x500] ;  /* 0x00014000ff09ab82 */ /* 0x000e660000000800 */
[----:B0-----:R-:W-:Y:S02]  /*8330*/  LEA R15, R14, R7, 0x18 ;  /* 0x000000070e0f7211 */ /* 0x001fe400078ec0ff */
[----:B------:R-:W-:-:S03]  /*8340*/  SHF.L.U32 R7, R5, 0x1f, RZ ;  /* 0x0000001f05077819 */ /* 0x000fc600000006ff */
[----:B------:R-:W-:-:S04]  /*8350*/  IMAD R14, R6, 0x8, R15 ;  /* 0x00000008060e7824 */ /* 0x000fc800078e020f */
[----:B------:R-:W0:Y:S02]  /*8360*/  SYNCS.PHASECHK.TRANS64.TRYWAIT P1, [R14+URZ+0x20], R7 ;  /* 0x000020070e0075a7 */ /* 0x000e24000802017f */
[----:B01----:R-:W-:Y:S05]  /*8370*/  @!P1 BRA `(.L_x_164) ;  /* 0x0000000c00a89947 */ /* 0x003fea0003800000 */
.L_x_184:
[----:B0-----:R-:W-:Y:S01]  /*8380*/  PRMT R7, R19, 0x9910, RZ ;  /* 0x0000991013077816 */ /* 0x001fe200000000ff */
[----:B------:R0:W-:Y:S03]  /*8390*/  @!P2 SYNCS.ARRIVE.TRANS64 RZ, [R14+URZ], R9 ;  /* 0x000000090effa9a7 */ /* 0x0001e6000800003f */
[----:B------:R-:W-:-:S13]  /*83a0*/  ISETP.NE.AND P1, PT, R7, 0x2, PT ;  /* 0x000000020700780c */ /* 0x000fda0003f25270 */
[----:B0-----:R-:W-:Y:S05]  /*83b0*/  @P1 BRA `(.L_x_165) ;  /* 0x0000000000041947 */ /* 0x001fea0003800000 */
[----:B------:R-:W-:Y:S01]  /*83c0*/  BPT.TRAP 0x1 ;  /* 0x000000040000795c */ /* 0x000fe20000300000 */
.L_x_165:
[----:B------:R-:W-:Y:S05]  /*83d0*/  @P0 BRA `(.L_x_166) ;  /* 0x0000000000040947 */ /* 0x000fea0003800000 */
[----:B------:R-:W-:Y:S01]  /*83e0*/  BPT.TRAP 0x1 ;  /* 0x000000040000795c */ /* 0x000fe20000300000 */
.L_x_166:
[C-C-:B------:R-:W-:Y:S01]  /*83f0*/  IMAD R7, R6.reuse, 0x10000, R15.reuse ;  /* 0x0001000006077824 */ /* 0x140fe200078e020f */
[----:B------:R-:W-:Y:S01]  /*8400*/  R2UR UR34, R21 ;  /* 0x00000000152272ca */ /* 0x000fe200000e0000 */
[----:B------:R-:W-:Y:S01]  /*8410*/  IMAD R15, R6, 0x4000, R15 ;  /* 0x00004000060f7824 */ /* 0x000fe200078e020f */
[----:B------:R-:W-:Y:S01]  /*8420*/  R2UR UR33, R14 ;  /* 0x000000000e2172ca */ /* 0x000fe200000e0000 */
[----:B------:R-:W-:Y:S01]  /*8430*/  VIADD R4, R4, 0xffffffff ;  /* 0xffffffff04047836 */ /* 0x000fe20000000000 */
[----:B------:R-:W-:Y:S01]  /*8440*/  R2UR UR24, R7 ;  /* 0x00000000071872ca */ /* 0x000fe200000e0000 */
[----:B------:R-:W-:Y:S01]  /*8450*/  UIADD3 UR6, UP0, UR22, 0xf0, URZ ;  /* 0x000000f016067890 */ /* 0x000fe2000ff1e03f */
[----:B------:R-:W-:Y:S01]  /*8460*/  R2UR UR8, R15 ;  /* 0x000000000f0872ca */ /* 0x000fe200000e0000 */
[----:B------:R-:W-:Y:S01]  /*8470*/  UIADD3 UR30, UP1, UR22, 0x1f0, URZ ;  /* 0x000001f0161e7890 */ /* 0x000fe2000ff3e03f */
[----:B------:R-:W-:Y:S01]  /*8480*/  R2UR UR36, R8 ;  /* 0x00000000082472ca */ /* 0x000fe200000e0000 */
[----:B------:R-:W-:Y:S01]  /*8490*/  UIADD3.X UR7, URZ, UR23, URZ, UP0, !UPT ;  /* 0x000000173f077290 */ /* 0x000fe200087fe43f */
[----:B------:R-:W-:Y:S01]  /*84a0*/  R2UR UR35, R13 ;  /* 0x000000000d2372ca */ /* 0x000fe200000e0000 */
[----:B------:R-:W-:Y:S01]  /*84b0*/  UIADD3.X UR31, URZ, UR23, URZ, UP1, !UPT ;  /* 0x000000173f1f7290 */ /* 0x000fe20008ffe43f */
[----:B------:R-:W-:Y:S01]  /*84c0*/  R2UR UR19, R20 ;  /* 0x00000000141372ca */ /* 0x000fe200000e0000 */
[----:B------:R-:W-:Y:S01]  /*84d0*/  UIADD3 UR26, UR34, 0x40, URZ ;  /* 0x00000040221a7890 */ /* 0x000fe2000fffe03f */
[----:B------:R-:W-:Y:S01]  /*84e0*/  ISETP.GT.AND P3, PT, R4, 0x1, PT ;  /* 0x000000010400780c */ /* 0x000fe20003f64270 */
[----:B------:R-:W-:Y:S01]  /*84f0*/  VIADD R6, R6, 0x1 ;  /* 0x0000000106067836 */ /* 0x000fe20000000000 */
[----:B------:R-:W-:Y:S01]  /*8500*/  UMOV UR14, 0x0 ;  /* 0x00000000000e7882 */ /* 0x000fe20000000000 */
[----:B------:R-:W-:Y:S01]  /*8510*/  UIADD3 UR32, UR24, 0x100, URZ ;  /* 0x0000010018207890 */ /* 0x000fe2000fffe03f */
[----:B------:R-:W-:Y:S01]  /*8520*/  VIADD R21, R21, 0x80 ;  /* 0x0000008015157836 */ /* 0x000fe20000000000 */
[----:B------:R-:W-:Y:S01]  /*8530*/  UIADD3 UR24, UR24, 0x8100, URZ ;  /* 0x0000810018187890 */ /* 0x000fe2000fffe03f */
[----:B------:R-:W-:Y:S01]  /*8540*/  ISETP.NE.AND P1, PT, R6, 0x4, PT ;  /* 0x000000040600780c */ /* 0x000fe20003f25270 */
[----:B------:R-:W-:-:S02]  /*8550*/  UIADD3 UR16, UR8, 0x40100, URZ ;  /* 0x0004010008107890 */ /* 0x000fc4000fffe03f */
[----:B------:R-:W-:Y:S01]  /*8560*/  UIADD3 UR8, UR8, 0x42100, URZ ;  /* 0x0004210008087890 */ /* 0x000fe2000fffe03f */
[----:B------:R-:W-:Y:S01]  /*8570*/  SEL R14, RZ, 0x1, P1 ;  /* 0x00000001ff0e7807 */ /* 0x000fe20000800000 */
[----:B------:R-:W-:Y:S01]  /*8580*/  UMOV UR15, 0x10000000 ;  /* 0x10000000000f7882 */ /* 0x000fe20000000000 */
[----:B------:R-:W-:Y:S01]  /*8590*/  UMOV UR25, UR33 ;  /* 0x0000002100197c82 */ /* 0x000fe20008000000 */
[----:B------:R-:W-:Y:S01]  /*85a0*/  UMOV UR28, UR36 ;  /* 0x00000024001c7c82 */ /* 0x000fe20008000000 */
[----:B------:R-:W-:Y:S01]  /*85b0*/  UMOV UR27, UR35 ;  /* 0x00000023001b7c82 */ /* 0x000fe20008000000 */
[----:B------:R-:W-:Y:S01]  /*85c0*/  UMOV UR17, UR33 ;  /* 0x0000002100117c82 */ /* 0x000fe20008000000 */
[----:B------:R-:W-:Y:S01]  /*85d0*/  UMOV UR18, UR34 ;  /* 0x0000002200127c82 */ /* 0x000fe20008000000 */
[----:B------:R-:W-:Y:S01]  /*85e0*/  UMOV UR20, UR36 ;  /* 0x0000002400147c82 */ /* 0x000fe20008000000 */
[----:B------:R0:W-:Y:S01]  /*85f0*/  UTMALDG.3D [UR32], [UR6], desc[UR14] ;  /* 0x00000e20060075b4 */ /* 0x0001e20008011000 */
[----:B------:R-:W-:Y:S01]  /*8600*/  UMOV UR9, UR33 ;  /* 0x0000002100097c82 */ /* 0x000fe20008000000 */
[----:B------:R-:W-:Y:S01]  /*8610*/  UMOV UR11, UR19 ;  /* 0x00000013000b7c82 */ /* 0x000fe20008000000 */
[----:B------:R-:W-:Y:S01]  /*8620*/  UMOV UR12, UR36 ;  /* 0x00000024000c7c82 */ /* 0x000fe20008000000 */
[----:B------:R-:W-:Y:S01]  /*8630*/  UMOV UR10, UR26 ;  /* 0x0000001a000a7c82 */ /* 0x000fe20008000000 */
[----:B------:R-:W-:-:S02]  /*8640*/  LOP3.LUT R5, R5, R14, RZ, 0x3c, !PT ;  /* 0x0000000e05057212 */ /* 0x000fc400078e3cff */
[----:B------:R-:W-:Y:S01]  /*8650*/  SEL R6, R6, RZ, P1 ;  /* 0x000000ff06067207 */ /* 0x000fe20000800000 */
[----:B------:R0:W-:Y:S01]  /*8660*/  UTMALDG.3D [UR24], [UR6], desc[UR14] ;  /* 0x00000e18060075b4 */ /* 0x0001e20008011000 */
[----:B------:R0:W-:Y:S01]  /*8670*/  UTMALDG.3D [UR16], [UR30], desc[UR14] ;  /* 0x00000e101e0075b4 */ /* 0x0001e20008011000 */
[----:B------:R0:W-:Y:S02]  /*8680*/  UTMALDG.3D [UR8], [UR30], desc[UR14] ;  /* 0x00000e081e0075b4 */ /* 0x0001e40008011000 */
[----:B0-----:R-:W-:Y:S05]  /*8690*/  @P3 BRA `(.L_x_167) ;  /* 0xfffffffc00183947 */ /* 0x001fea000383ffff */
.L_x_163:
[----:B------:R-:W-:Y:S05]  /*86a0*/  BSYNC B1 ;  /* 0x0000000000017941 */ /* 0x000fea0003800000 */
.L_x_162:
[----:B------:R-:W-:Y:S01]  /*86b0*/  LOP3.LUT P3, RZ, R11, 0xff, RZ, 0xc0, !PT ;  /* 0x000000ff0bff7812 */ /* 0x000fe2000786c0ff */
[----:B------:R-:W-:Y:S01]  /*86c0*/  IMAD.IADD R3, R12, 0x1, R3 ;  /* 0x000000010c037824 */ /* 0x000fe200078e0203 */
[----:B------:R-:W-:Y:S01]  /*86d0*/  IADD3 R16, P4, R16, UR38, RZ ;  /* 0x0000002610107c10 */ /* 0x000fe2000ff9e0ff */
[----:B------:R-:W-:Y:S01]  /*86e0*/  ULDC.64 UR6, c[0x0][0x650] ;  /* 0x0001940000067ab9 */ /* 0x000fe20000000a00 */
[----:B------:R-:W-:Y:S01]  /*86f0*/  BSSY B1, `(.L_x_168) ;  /* 0x000006c000017945 */ /* 0x000fe20003800000 */
[----:B------:R-:W-:Y:S01]  /*8700*/  IMAD.MOV.U32 R13, RZ, RZ, -0x1 ;  /* 0xffffffffff0d7424 */ /* 0x000fe200078e00ff */
[----:B------:R-:W-:Y:S01]  /*8710*/  ISETP.GT.U32.AND P1, PT, R3, 0x3, PT ;  /* 0x000000030300780c */ /* 0x000fe20003f24070 */
[----:B------:R-:W-:Y:S01]  /*8720*/  IMAD.MOV.U32 R20, RZ, RZ, -0x1 ;  /* 0xffffffffff147424 */ /* 0x000fe200078e00ff */
[----:B------:R-:W-:Y:S01]  /*8730*/  SHF.R.U32.HI R4, RZ, 0x2, R3 ;  /* 0x00000002ff047819 */ /* 0x000fe20000011603 */
[----:B------:R-:W-:Y:S01]  /*8740*/  IMAD.MOV.U32 R8, RZ, RZ, -0x1 ;  /* 0xffffffffff087424 */ /* 0x000fe200078e00ff */
[----:B------:R-:W-:-:S02]  /*8750*/  ISETP.LT.U32.AND P1, PT, R12, 0x4, P1 ;  /* 0x000000040c00780c */ /* 0x000fc40000f21070 */
[----:B------:R-:W-:Y:S01]  /*8760*/  IADD3.X R17, R17, UR41, RZ, P4, !PT ;  /* 0x0000002911117c10 */ /* 0x000fe2000a7fe4ff */
[----:B------:R-:W0:Y:S01]  /*8770*/  @P3 S2R R6, SR_CgaCtaId ;  /* 0x0000000000063919 */ /* 0x000e220000008800 */
[----:B------:R-:W-:Y:S02]  /*8780*/  @P3 MOV R5, 0x400 ;  /* 0x0000040000053802 */ /* 0x000fe40000000f00 */
[----:B------:R-:W-:Y:S02]  /*8790*/  ISETP.GE.U32.AND P4, PT, R16, UR6, PT ;  /* 0x0000000610007c0c */ /* 0x000fe4000bf86070 */
[----:B------:R-:W-:Y:S02]  /*87a0*/  LOP3.LUT R4, R4, 0x1, RZ, 0xc0, !PT ;  /* 0x0000000104047812 */ /* 0x000fe400078ec0ff */
[----:B------:R-:W-:Y:S02]  /*87b0*/  LOP3.LUT R3, R3, 0x3, RZ, 0xc0, !PT ;  /* 0x0000000303037812 */ /* 0x000fe400078ec0ff */
[----:B------:R-:W-:-:S02]  /*87c0*/  PRMT R11, RZ, 0x7610, R11 ;  /* 0x00007610ff0b7816 */ /* 0x000fc4000000000b */
[----:B0-----:R-:W-:-:S04]  /*87d0*/  @P3 LEA R5, R6, R5, 0x18 ;  /* 0x0000000506053211 */ /* 0x001fc800078ec0ff */
[----:B------:R0:W-:Y:S01]  /*87e0*/  @P3 SYNCS.ARRIVE.TRANS64.A1T0 RZ, [R5+URZ+0x58], RZ ;  /* 0x000058ff05ff39a7 */ /* 0x0001e2000810003f */
[----:B------:R-:W-:-:S04]  /*87f0*/  ISETP.NE.U32.AND P3, PT, R4, 0x1, PT ;  /* 0x000000010400780c */ /* 0x000fc80003f65070 */
[----:B------:R-:W-:Y:S02]  /*8800*/  ISETP.GT.U32.AND P3, PT, R12, 0x3, !P3 ;  /* 0x000000030c00780c */ /* 0x000fe40005f64070 */
[----:B0-----:R-:W-:Y:S02]  /*8810*/  SEL R5, RZ, 0x1, !P1 ;  /* 0x00000001ff057807 */ /* 0x001fe40004800000 */
[----:B------:R-:W-:Y:S02]  /*8820*/  ISETP.GE.U32.AND.EX P1, PT, R17, UR7, PT, P4 ;  /* 0x0000000711007c0c */ /* 0x000fe4000bf26140 */
[----:B------:R-:W-:-:S04]  /*8830*/  SEL R4, RZ, 0x1, !P3 ;  /* 0x00000001ff047807 */ /* 0x000fc80005800000 */
[----:B------:R-:W-:Y:S02]  /*8840*/  LOP3.LUT R0, R4, R0, R5, 0x96, !PT ;  /* 0x0000000004007212 */ /* 0x000fe400078e9605 */
[----:B------:R-:W-:-:S05]  /*8850*/  PRMT R4, RZ, 0x7610, R4 ;  /* 0x00007610ff047816 */ /* 0x000fca0000000004 */
[----:B------:R-:W-:Y:S05]  /*8860*/  @P1 BRA `(.L_x_169) ;  /* 0x0000000400501947 */ /* 0x000fea0003800000 */
[----:B------:R-:W-:Y:S01]  /*8870*/  ULDC.64 UR6, c[0x0][0x628] ;  /* 0x00018a0000067ab9 */ /* 0x000fe20000000a00 */
[----:B------:R-:W0:Y:S01]  /*8880*/  S2R R14, SR_CTAID.X ;  /* 0x00000000000e7919 */ /* 0x000e220000002500 */
[----:B------:R-:W-:Y:S01]  /*8890*/  ISETP.NE.U32.AND P1, PT, RZ, UR6, PT ;  /* 0x00000006ff007c0c */ /* 0x000fe2000bf25070 */
[----:B------:R-:W-:Y:S01]  /*88a0*/  ULDC UR9, c[0x0][0x630] ;  /* 0x00018c0000097ab9 */ /* 0x000fe20000000800 */
[----:B------:R-:W-:Y:S01]  /*88b0*/  IMAD.MOV.U32 R4, RZ, RZ, R16 ;  /* 0x000000ffff047224 */ /* 0x000fe200078e0010 */
[----:B------:R-:W1:Y:S01]  /*88c0*/  S2R R13, SR_CTAID.Y ;  /* 0x00000000000d7919 */ /* 0x000e620000002600 */
[----:B------:R-:W-:Y:S01]  /*88d0*/  ISETP.NE.AND.EX P1, PT, RZ, UR7, PT, P1 ;  /* 0x00000007ff007c0c */ /* 0x000fe2000bf25310 */
[----:B------:R-:W-:-:S12]  /*88e0*/  IMAD.MOV.U32 R5, RZ, RZ, R17 ;  /* 0x000000ffff057224 */ /* 0x000fd800078e0011 */
[----:B------:R-:W-:Y:S05]  /*88f0*/  @!P1 BRA `(.L_x_170) ;  /* 0x0000000000289947 */ /* 0x000fea0003800000 */
[----:B------:R-:W-:Y:S02]  /*8900*/  ULDC UR8, c[0x0][0x634] ;  /* 0x00018d0000087ab9 */ /* 0x000fe40000000800 */
[----:B------:R-:W-:-:S05]  /*8910*/  IADD3 R9, P1, R16, UR8, RZ ;  /* 0x0000000810097c10 */ /* 0x000fca000ff3e0ff */
[----:B------:R-:W-:-:S04]  /*8920*/  IMAD.X R15, RZ, RZ, R17, P1 ;  /* 0x000000ffff0f7224 */ /* 0x000fc800008e0611 */
[----:B------:R-:W-:-:S04]  /*8930*/  IMAD.WIDE.U32 R6, R15, UR6, RZ ;  /* 0x000000060f067c25 */ /* 0x000fc8000f8e00ff */
[----:B------:R-:W-:-:S04]  /*8940*/  IMAD.WIDE.U32 R6, P1, R9, UR7, R6 ;  /* 0x0000000709067c25 */ /* 0x000fc8000f820006 */
[----:B------:R-:W-:-:S04]  /*8950*/  IMAD.WIDE.U32 R8, R9, UR6, RZ ;  /* 0x0000000609087c25 */ /* 0x000fc8000f8e00ff */
[----:B------:R-:W-:Y:S01]  /*8960*/  IMAD.X R5, RZ, RZ, RZ, P1 ;  /* 0x000000ffff057224 */ /* 0x000fe200008e06ff */
[----:B------:R-:W-:Y:S01]  /*8970*/  IADD3 RZ, P1, R9, R6, RZ ;  /* 0x0000000609ff7210 */ /* 0x000fe20007f3e0ff */
[----:B------:R-:W-:-:S04]  /*8980*/  IMAD.MOV.U32 R4, RZ, RZ, R7 ;  /* 0x000000ffff047224 */ /* 0x000fc800078e0007 */
[----:B------:R-:W-:-:S08]  /*8990*/  IMAD.WIDE.U32.X R4, R15, UR7, R4, P1 ;  /* 0x000000070f047c25 */ /* 0x000fd000088e0404 */
.L_x_170:
[--C-:B------:R-:W-:Y:S01]  /*89a0*/  SHF.R.U64 R8, R4, UR9, R5.reuse ;  /* 0x0000000904087c19 */ /* 0x100fe20008001205 */
[----:B------:R-:W-:Y:S01]  /*89b0*/  ULDC.64 UR6, c[0x0][0x620] ;  /* 0x0001880000067ab9 */ /* 0x000fe20000000a00 */
[----:B------:R-:W-:Y:S01]  /*89c0*/  SHF.R.U32.HI R4, RZ, UR9, R5 ;  /* 0x00000009ff047c19 */ /* 0x000fe20008011605 */
[----:B------:R-:W2:Y:S01]  /*89d0*/  LDC R25, c[0x0][0x144] ;  /* 0x00005100ff197b82 */ /* 0x000ea20000000800 */
[----:B------:R-:W-:Y:S01]  /*89e0*/  IADD3 R7, P1, RZ, -R8, RZ ;  /* 0x80000008ff077210 */ /* 0x000fe20007f3e0ff */
[----:B------:R-:W-:Y:S01]  /*89f0*/  ULDC.64 UR10, c[0x0][0x640] ;  /* 0x00019000000a7ab9 */ /* 0x000fe20000000a00 */
[----:B0-----:R-:W-:Y:S01]  /*8a00*/  I2FP.F32.U32 R9, R14 ;  /* 0x0000000e00097245 */ /* 0x001fe20000201000 */
[----:B------:R-:W-:Y:S02]  /*8a10*/  ULDC UR8, c[0x0][0x608] ;  /* 0x0001820000087ab9 */ /* 0x000fe40000000800 */
[----:B------:R-:W-:Y:S01]  /*8a20*/  IMAD.X R4, RZ, RZ, ~R4, P1 ;  /* 0x000000ffff047224 */ /* 0x000fe200008e0e04 */
[----:B------:R-:W-:Y:S01]  /*8a30*/  ISETP.NE.U32.AND P1, PT, RZ, UR10, PT ;  /* 0x0000000aff007c0c */ /* 0x000fe2000bf25070 */
[----:B------:R-:W0:Y:S02]  /*8a40*/  LDC R20, c[0x0][0x148] ;  /* 0x00005200ff147b82 */ /* 0x000e240000000800 */
[----:B------:R-:W-:Y:S01]  /*8a50*/  IMAD R6, R4, UR6, RZ ;  /* 0x0000000604067c24 */ /* 0x000fe2000f8e02ff */
[----:B------:R-:W-:Y:S01]  /*8a60*/  ISETP.NE.AND.EX P1, PT, RZ, UR11, PT, P1 ;  /* 0x0000000bff007c0c */ /* 0x000fe2000bf25310 */
[----:B------:R-:W-:Y:S01]  /*8a70*/  IMAD.WIDE.U32 R4, R7, UR6, R16 ;  /* 0x0000000607047c25 */ /* 0x000fe2000f8e0010 */
[----:B------:R-:W-:-:S03]  /*8a80*/  ULDC UR6, c[0x0][0x150] ;  /* 0x0000540000067ab9 */ /* 0x000fc60000000800 */
[----:B------:R-:W-:Y:S02]  /*8a90*/  IMAD R7, R7, UR7, R6 ;  /* 0x0000000707077c24 */ /* 0x000fe4000f8e0206 */
[----:B------:R-:W-:Y:S01]  /*8aa0*/  FMUL R6, R9, UR6 ;  /* 0x0000000609067c20 */ /* 0x000fe20008400000 */
[----:B------:R-:W-:Y:S01]  /*8ab0*/  ULDC UR6, c[0x0][0x618] ;  /* 0x0001860000067ab9 */ /* 0x000fe20000000800 */
[----:B------:R-:W-:Y:S01]  /*8ac0*/  ULDC UR7, c[0x0][0x154] ;  /* 0x0000550000077ab9 */ /* 0x000fe20000000800 */
[----:B------:R-:W-:-:S03]  /*8ad0*/  IMAD.IADD R5, R5, 0x1, R7 ;  /* 0x0000000105057824 */ /* 0x000fc600078e0207 */
[----:B------:R-:W3:Y:S02]  /*8ae0*/  F2I.U32.TRUNC.NTZ R6, R6 ;  /* 0x0000000600067305 */ /* 0x000ee4000020f000 */
[----:B------:R-:W-:Y:S02]  /*8af0*/  SHF.R.U64 R9, R4, UR6, R5 ;  /* 0x0000000604097c19 */ /* 0x000fe40008001205 */
[----:B-1----:R-:W-:-:S05]  /*8b00*/  I2FP.F32.U32 R4, R13 ;  /* 0x0000000d00047245 */ /* 0x002fca0000201000 */
[----:B------:R-:W-:Y:S01]  /*8b10*/  FMUL R22, R4, UR7 ;  /* 0x0000000704167c20 */ /* 0x000fe20008400000 */
[----:B------:R-:W-:Y:S01]  /*8b20*/  SHF.R.U32.HI R4, RZ, UR6, R5 ;  /* 0x00000006ff047c19 */ /* 0x000fe20008011605 */
[----:B------:R-:W-:-:S03]  /*8b30*/  ULDC UR6, c[0x0][0x658] ;  /* 0x0001960000067ab9 */ /* 0x000fc60000000800 */
[--C-:B------:R-:W-:Y:S01]  /*8b40*/  SHF.R.U64 R21, R9, UR8, R4.reuse ;  /* 0x0000000809157c19 */ /* 0x100fe20008001204 */
[----:B------:R-:W1:Y:S01]  /*8b50*/  F2I.U32.TRUNC.NTZ R22, R22 ;  /* 0x0000001600167305 */ /* 0x000e62000020f000 */
[----:B------:R-:W-:Y:S01]  /*8b60*/  SHF.R.U32.HI R4, RZ, UR8, R4 ;  /* 0x00000008ff047c19 */ /* 0x000fe20008011604 */
[----:B---3--:R-:W-:-:S03]  /*8b70*/  IMAD.MOV R6, RZ, RZ, -R6 ;  /* 0x000000ffff067224 */ /* 0x008fc600078e0a06 */
[----:B------:R-:W-:Y:S01]  /*8b80*/  SHF.R.U64 R15, R21, UR6, R4 ;  /* 0x00000006150f7c19 */ /* 0x000fe20008001204 */
[----:B--2---:R-:W-:Y:S01]  /*8b90*/  IMAD R14, R25, R6, R14 ;  /* 0x00000006190e7224 */ /* 0x004fe200078e020e */
[----:B------:R-:W-:-:S03]  /*8ba0*/  SHF.R.U32.HI R23, RZ, UR6, R4 ;  /* 0x00000006ff177c19 */ /* 0x000fc60008011604 */
[----:B------:R-:W-:Y:S02]  /*8bb0*/  IMAD.MOV.U32 R4, RZ, RZ, R15 ;  /* 0x000000ffff047224 */ /* 0x000fe400078e000f */
[----:B------:R-:W-:Y:S01]  /*8bc0*/  IMAD.MOV.U32 R5, RZ, RZ, R23 ;  /* 0x000000ffff057224 */ /* 0x000fe200078e0017 */
[----:B-1----:R-:W-:Y:S06]  /*8bd0*/  @!P1 BRA `(.L_x_171) ;  /* 0x0000000000289947 */ /* 0x002fec0003800000 */
[----:B------:R-:W-:Y:S02]  /*8be0*/  ULDC UR6, c[0x0][0x64c] ;  /* 0x0001930000067ab9 */ /* 0x000fe40000000800 */
[----:B------:R-:W-:-:S05]  /*8bf0*/  IADD3 R5, P1, R15, UR6, RZ ;  /* 0x000000060f057c10 */ /* 0x000fca000ff3e0ff */
[----:B------:R-:W-:-:S04]  /*8c00*/  IMAD.X R23, RZ, RZ, R23, P1 ;  /* 0x000000ffff177224 */ /* 0x000fc800008e0617 */
[----:B------:R-:W-:-:S04]  /*8c10*/  IMAD.WIDE.U32 R6, R23, UR10, RZ ;  /* 0x0000000a17067c25 */ /* 0x000fc8000f8e00ff */
[----:B------:R-:W-:-:S04]  /*8c20*/  IMAD.WIDE.U32 R6, P1, R5, UR11, R6 ;  /* 0x0000000b05067c25 */ /* 0x000fc8000f820006 */
[----:B------:R-:W-:-:S04]  /*8c30*/  IMAD.WIDE.U32 R4, R5, UR10, RZ ;  /* 0x0000000a05047c25 */ /* 0x000fc8000f8e00ff */
[----:B------:R-:W-:Y:S01]  /*8c40*/  IMAD.MOV.U32 R4, RZ, RZ, R7 ;  /* 0x000000ffff047224 */ /* 0x000fe200078e0007 */
[----:B------:R-:W-:Y:S01]  /*8c50*/  IADD3 RZ, P3, R5, R6, RZ ;  /* 0x0000000605ff7210 */ /* 0x000fe20007f7e0ff */
[----:B------:R-:W-:-:S04]  /*8c60*/  IMAD.X R5, RZ, RZ, RZ, P1 ;  /* 0x000000ffff057224 */ /* 0x000fc800008e06ff */
[----:B------:R-:W-:-:S08]  /*8c70*/  IMAD.WIDE.U32.X R4, R23, UR11, R4, P3 ;  /* 0x0000000b17047c25 */ /* 0x000fd000098e0404 */
.L_x_171:
[----:B------:R-:W-:Y:S01]  /*8c80*/  ISETP.NE.AND P1, PT, R2, 0x1, PT ;  /* 0x000000010200780c */ /* 0x000fe20003f25270 */
[----:B------:R-:W-:Y:S01]  /*8c90*/  ULDC UR6, c[0x0][0x648] ;  /* 0x0001920000067ab9 */ /* 0x000fe20000000800 */
[----:B------:R-:W-:Y:S01]  /*8ca0*/  LOP3.LUT R21, R21, UR13, RZ, 0xc0, !PT ;  /* 0x0000000d15157c12 */ /* 0x000fe2000f8ec0ff */
[----:B------:R-:W-:Y:S01]  /*8cb0*/  IMAD.MOV R22, RZ, RZ, -R22 ;  /* 0x000000ffff167224 */ /* 0x000fe200078e0a16 */
[----:B------:R-:W-:Y:S01]  /*8cc0*/  SHF.R.U64 R4, R4, UR6, R5 ;  /* 0x0000000604047c19 */ /* 0x000fe20008001205 */
[----:B------:R-:W-:Y:S01]  /*8cd0*/  ULDC UR6, c[0x0][0x638] ;  /* 0x00018e0000067ab9 */ /* 0x000fe20000000800 */
[----:B------:R-:W-:Y:S01]  /*8ce0*/  ULDC UR7, c[0x0][0x610] ;  /* 0x0001840000077ab9 */ /* 0x000fe20000000800 */
[----:B------:R-:W-:Y:S02]  /*8cf0*/  IMAD.MOV.U32 R5, RZ, RZ, 0x1 ;  /* 0x00000001ff057424 */ /* 0x000fe400078e00ff */
[----:B------:R-:W-:Y:S02]  /*8d00*/  IMAD.MOV R6, RZ, RZ, -R4 ;  /* 0x000000ffff067224 */ /* 0x000fe400078e0a04 */
[----:B------:R-:W-:Y:S01]  /*8d10*/  IMAD R21, R4, UR5, R21 ;  /* 0x0000000504157c24 */ /* 0x000fe2000f8e0215 */
[----:B------:R-:W-:Y:S01]  /*8d20*/  LOP3.LUT R4, R9, UR4, RZ, 0xc0, !PT ;  /* 0x0000000409047c12 */ /* 0x000fe2000f8ec0ff */
[----:B0-----:R-:W-:-:S02]  /*8d30*/  @P1 IMAD R14, R20, R22, R13 ;  /* 0x00000016140e1224 */ /* 0x001fc400078e020d */
[----:B------:R-:W-:Y:S01]  /*8d40*/  IMAD R15, R6, UR6, R15 ;  /* 0x00000006060f7c24 */ /* 0x000fe2000f8e020f */
[----:B------:R-:W-:Y:S01]  /*8d50*/  ULDC UR6, c[0x0][0x600] ;  /* 0x0001800000067ab9 */ /* 0x000fe20000000800 */
[----:B------:R-:W-:Y:S02]  /*8d60*/  IMAD R14, R21, UR7, R14 ;  /* 0x00000007150e7c24 */ /* 0x000fe4000f8e020e */
[--C-:B------:R-:W-:Y:S01]  /*8d70*/  IMAD R15, R15, UR6, R4.reuse ;  /* 0x000000060f0f7c24 */ /* 0x100fe2000f8e0204 */
[----:B------:R-:W-:-:S04]  /*8d80*/  PRMT R4, R5, 0x7610, R4 ;  /* 0x0000761005047816 */ /* 0x000fc80000000004 */
[----:B------:R-:W-:Y:S02]  /*8d90*/  SEL R20, R15, R14, !P1 ;  /* 0x0000000e0f147207 */ /* 0x000fe40004800000 */
[----:B------:R-:W-:-:S07]  /*8da0*/  SEL R13, R14, R15, !P1 ;  /* 0x0000000f0e0d7207 */ /* 0x000fce0004800000 */
.L_x_169:
[----:B------:R-:W-:Y:S05]  /*8db0*/  BSYNC B1 ;  /* 0x0000000000017941 */ /* 0x000fea0003800000 */
.L_x_168:
[----:B------:R-:W-:-:S13]  /*8dc0*/  LOP3.LUT P1, RZ, R4, 0xff, RZ, 0xc0, !PT ;  /* 0x000000ff04ff7812 */ /* 0x000fda000782c0ff */
[----:B------:R-:W-:Y:S05]  /*8dd0*/  @P1 BRA `(.L_x_172) ;  /* 0xfffffff400141947 */ /* 0x000fea000383ffff */
[----:B------:R-:W-:Y:S05]  /*8de0*/  BSYNC B0 ;  /* 0x0000000000007941 */ /* 0x000fea0003800000 */
.L_x_160:
[----:B------:R-:W-:-:S03]  /*8df0*/  UMOV UR6, 0xffffffff ;  /* 0xffffffff00067882 */ /* 0x000fc60000000000 */
[----:B------:R-:W-:Y:S05]  /*8e00*/  BRA.DIV UR6, `(.L_x_173) ;  /* 0x0000000606187947 */ /* 0x000fea000b800000 */
[----:B------:R-:W-:-:S13]  /*8e10*/  ELECT P6, URZ, PT ;  /* 0x00000000003f782f */ /* 0x000fda00038c0000 */
.L_x_187:
[----:B------:R-:W-:Y:S04]  /*8e20*/  BSSY B0, `(.L_x_174) ;  /* 0x000002b000007945 */ /* 0x000fe80003800000 */
[----:B------:R-:W-:Y:S05]  /*8e30*/  @!P6 BRA `(.L_x_175) ;  /* 0x0000000000a4e947 */ /* 0x000fea0003800000 */
[----:B------:R-:W-:-:S04]  /*8e40*/  LOP3.LUT R18, R18, 0x2, RZ, 0xfc, !PT ;  /* 0x0000000212127812 */ /* 0x000fc800078efcff */
[----:B------:R-:W-:-:S13]  /*8e50*/  ISETP.NE.AND P0, PT, R18, 0x3, PT ;  /* 0x000000031200780c */ /* 0x000fda0003f05270 */
[----:B------:R-:W-:Y:S05]  /*8e60*/  @!P0 BRA `(.L_x_176) ;  /* 0x0000000000048947 */ /* 0x000fea0003800000 */
[----:B------:R-:W-:Y:S01]  /*8e70*/  BPT.TRAP 0x1 ;  /* 0x000000040000795c */ /* 0x000fe20000300000 */
.L_x_176:
[----:B------:R-:W0:Y:S01]  /*8e80*/  S2R R5, SR_CgaCtaId ;  /* 0x0000000000057919 */ /* 0x000e220000008800 */
[----:B------:R-:W-:Y:S02]  /*8e90*/  MOV R2, 0x400 ;  /* 0x0000040000027802 */ /* 0x000fe40000000f00 */
[----:B------:R-:W-:Y:S02]  /*8ea0*/  SHF.L.U32 R4, R0, 0x1f, RZ ;  /* 0x0000001f00047819 */ /* 0x000fe400000006ff */
[----:B0-----:R-:W-:-:S05]  /*8eb0*/  LEA R2, R5, R2, 0x18 ;  /* 0x0000000205027211 */ /* 0x001fca00078ec0ff */
[----:B------:R-:W-:-:S04]  /*8ec0*/  VIADD R2, R2, 0x20 ;  /* 0x0000002002027836 */ /* 0x000fc80000000000 */
[C---:B------:R-:W-:Y:S02]  /*8ed0*/  IMAD R7, R3.reuse, 0x8, R2 ;  /* 0x0000000803077824 */ /* 0x040fe400078e0202 */
[----:B------:R-:W-:Y:S02]  /*8ee0*/  VIADD R3, R3, 0x1 ;  /* 0x0000000103037836 */ /* 0x000fe40000000000 */
[----:B------:R-:W0:Y:S03]  /*8ef0*/  SYNCS.PHASECHK.TRANS64.TRYWAIT P0, [R7+URZ], R4 ;  /* 0x00000004070075a7 */ /* 0x000e26000800017f */
[----:B------:R-:W-:-:S04]  /*8f00*/  ISETP.NE.AND P1, PT, R3, 0x4, PT ;  /* 0x000000040300780c */ /* 0x000fc80003f25270 */
[----:B------:R-:W-:Y:S02]  /*8f10*/  SEL R5, RZ, 0x1, P1 ;  /* 0x00000001ff057807 */ /* 0x000fe40000800000 */
[----:B------:R-:W-:Y:S02]  /*8f20*/  SEL R3, R3, RZ, P1 ;  /* 0x000000ff03037207 */ /* 0x000fe40000800000 */
[----:B------:R-:W-:-:S03]  /*8f30*/  LOP3.LUT R6, R0, R5, RZ, 0x3c, !PT ;  /* 0x0000000500067212 */ /* 0x000fc600078e3cff */
[----:B------:R-:W-:Y:S01]  /*8f40*/  IMAD R8, R3, 0x8, R2 ;  /* 0x0000000803087824 */ /* 0x000fe200078e0202 */
[----:B------:R-:W-:Y:S01]  /*8f50*/  SHF.L.U32 R5, R6, 0x1f, RZ ;  /* 0x0000001f06057819 */ /* 0x000fe200000006ff */
[----:B0-----:R-:W-:Y:S06]  /*8f60*/  @!P0 BRA `(.L_x_177) ;  /* 0x0000000000e08947 */ /* 0x001fec0003800000 */
.L_x_188:
[----:B------:R-:W1:Y:S01]  /*8f70*/  SYNCS.PHASECHK.TRANS64.TRYWAIT P0, [R8+URZ], R5 ;  /* 0x00000005080075a7 */ /* 0x000e62000800017f */
[----:B------:R-:W-:-:S05]  /*8f80*/  VIADD R0, R3, 0x1 ;  /* 0x0000000103007836 */ /* 0x000fca0000000000 */
[----:B------:R-:W-:-:S04]  /*8f90*/  ISETP.NE.AND P1, PT, R0, 0x4, PT ;  /* 0x000000040000780c */ /* 0x000fc80003f25270 */
[----:B------:R-:W-:Y:S02]  /*8fa0*/  SEL R3, RZ, 0x1, P1 ;  /* 0x00000001ff037807 */ /* 0x000fe40000800000 */
[----:B0-----:R-:W-:Y:S02]  /*8fb0*/  SEL R7, R0, RZ, P1 ;  /* 0x000000ff00077207 */ /* 0x001fe40000800000 */
[----:B------:R-:W-:-:S03]  /*8fc0*/  LOP3.LUT R9, R6, R3, RZ, 0x3c, !PT ;  /* 0x0000000306097212 */ /* 0x000fc600078e3cff */
[----:B------:R-:W-:Y:S01]  /*8fd0*/  IMAD R11, R7, 0x8, R2 ;  /* 0x00000008070b7824 */ /* 0x000fe200078e0202 */
[----:B------:R-:W-:Y:S01]  /*8fe0*/  SHF.L.U32 R6, R9, 0x1f, RZ ;  /* 0x0000001f09067819 */ /* 0x000fe200000006ff */
[----:B-1----:R-:W-:Y:S06]  /*8ff0*/  @!P0 BRA `(.L_x_178) ;  /* 0x0000000000d08947 */ /* 0x002fec0003800000 */
.L_x_189:
[----:B------:R-:W1:Y:S01]  /*9000*/  SYNCS.PHASECHK.TRANS64.TRYWAIT P0, [R11+URZ], R6 ;  /* 0x000000060b0075a7 */ /* 0x000e62000800017f */
[----:B------:R-:W-:-:S05]  /*9010*/  VIADD R0, R7, 0x1 ;  /* 0x0000000107007836 */ /* 0x000fca0000000000 */
[----:B------:R-:W-:-:S04]  /*9020*/  ISETP.NE.AND P1, PT, R0, 0x4, PT ;  /* 0x000000040000780c */ /* 0x000fc80003f25270 */
[----:B------:R-:W-:Y:S02]  /*9030*/  SEL R4, RZ, 0x1, P1 ;  /* 0x00000001ff047807 */ /* 0x000fe40000800000 */
[----:B------:R-:W-:Y:S02]  /*9040*/  SEL R3, R0, RZ, P1 ;  /* 0x000000ff00037207 */ /* 0x000fe40000800000 */
[----:B------:R-:W-:Y:S01]  /*9050*/  LOP3.LUT R0, R9, R4, RZ, 0x3c, !PT ;  /* 0x0000000409007212 */ /* 0x000fe200078e3cff */
[----:B-1----:R-:W-:Y:S06]  /*9060*/  @!P0 BRA `(.L_x_179) ;  /* 0x0000000000c88947 */ /* 0x002fec0003800000 */
.L_x_190:
[----:B------:R-:W-:Y:S01]  /*9070*/  IMAD R3, R3, 0x8, R2 ;  /* 0x0000000803037824 */ /* 0x000fe200078e0202 */
[----:B------:R-:W-:-:S07]  /*9080*/  SHF.L.U32 R0, R0, 0x1f, RZ ;  /* 0x0000001f00007819 */ /* 0x000fce00000006ff */
.L_x_180:
[----:B--2---:R2:W3:Y:S02]  /*9090*/  SYNCS.PHASECHK.TRANS64.TRYWAIT P0, [R3+URZ], R0 ;  /* 0x00000000030075a7 */ /* 0x0044e4000800017f */
[----:B---3--:R-:W-:Y:S05]  /*90a0*/  @!P0 NANOSLEEP.SYNCS 0x989680 ;  /* 0x009896800000895d */ /* 0x008fea0003900000 */
[----:B------:R-:W3:Y:S02]  /*90b0*/  @!P0 SYNCS.PHASECHK.TRANS64 P0, [R3+URZ], R0 ;  /* 0x00000000030085a7 */ /* 0x000ee4000800007f */
[----:B---3--:R-:W-:Y:S05]  /*90c0*/  @!P0 BRA `(.L_x_180) ;  /* 0xfffffffc00f08947 */ /* 0x008fea000383ffff */
.L_x_175:
[----:B------:R-:W-:Y:S05]  /*90d0*/  BSYNC B0 ;  /* 0x0000000000007941 */ /* 0x000fea0003800000 */
.L_x_174:
[----:B------:R-:W-:Y:S05]  /*90e0*/  EXIT ;  /* 0x000000000000794d */ /* 0x000fea0003800000 */
.L_x_17:
[----:B-1----:R1:W2:Y:S02]  /*90f0*/  SYNCS.PHASECHK.TRANS64.TRYWAIT P1, [R3+URZ], R0 ;  /* 0x00000000030075a7 */ /* 0x0022a4000802017f */
[----:B--2---:R-:W-:Y:S05]  /*9100*/  @!P1 NANOSLEEP.SYNCS 0x989680 ;  /* 0x009896800000995d */ /* 0x004fea0003900000 */
[----:B------:R-:W2:Y:S02]  /*9110*/  @!P1 SYNCS.PHASECHK.TRANS64 P1, [R3+URZ], R0 ;  /* 0x00000000030095a7 */ /* 0x000ea4000802007f */
[----:B--2---:R-:W-:Y:S05]  /*9120*/  @!P1 BRA `(.L_x_17) ;  /* 0xfffffffc00f09947 */ /* 0x004fea000383ffff */
[----:B------:R-:W-:Y:S05]  /*9130*/  BRA `(.L_x_16) ;  /* 0xffffff8000ec7947 */ /* 0x000fea000383ffff */
.L_x_22:
[----:B-1----:R-:W-:-:S04]  /*9140*/  IMAD.U32 R4, RZ, RZ, UR4 ;  /* 0x00000004ff047e24 */ /* 0x002fc8000f8e00ff */
[----:B------:R1:W2:Y:S03]  /*9150*/  SYNCS.PHASECHK.TRANS64.TRYWAIT P1, [R4+URZ], R3 ;  /* 0x00000003040075a7 */ /* 0x0002a6000802017f */
[----:B--2---:R-:W-:Y:S05]  /*9160*/  @!P1 NANOSLEEP.SYNCS 0x989680 ;  /* 0x009896800000995d */ /* 0x004fea0003900000 */
[----:B------:R-:W2:Y:S02]  /*9170*/  @!P1 SYNCS.PHASECHK.TRANS64 P1, [R4+URZ], R3 ;  /* 0x00000003040095a7 */ /* 0x000ea4000802007f */
[----:B--2---:R-:W-:Y:S05]  /*9180*/  @!P1 BRA `(.L_x_22) ;  /* 0xfffffffc00ec9947 */ /* 0x004fea000383ffff */
[----:B------:R-:W-:Y:S05]  /*9190*/  BRA `(.L_x_21) ;  /* 0xffffff8800f07947 */ /* 0x000fea000383ffff */
.L_x_161:
[----:B------:R-:W-:Y:S01]  /*91a0*/  BSSY B1, `(.L_x_181) ;  /* 0x0000006000017945 */ /* 0x000fe20003800000 */
[----:B------:R-:W-:-:S07]  /*91b0*/  IMAD.MOV.U32 R15, RZ, RZ, -0x1 ;  /* 0xffffffffff0f7424 */ /* 0x000fce00078e00ff */
[----:B------:R-:W-:Y:S05]  /*91c0*/  WARPSYNC.COLLECTIVE R15, `(.L_x_182) ;  /* 0x000000000f0c7348 */ /* 0x000fea0003c00000 */
[----:B------:R-:W-:Y:S02]  /*91d0*/  ELECT P6, UR62, PT ;  /* 0x00000000003e782f */ /* 0x000fe400038c0000 */
[----:B------:R-:W-:Y:S01]  /*91e0*/  MOV R14, UR62 ;  /* 0x0000003e000e7c02 */ /* 0x000fe20008000f00 */
[----:B------:R-:W-:Y:S10]  /*91f0*/  ENDCOLLECTIVE ;  /* 0x000000000000791b */ /* 0x000ff40003800000 */
.L_x_182:
[----:B------:R-:W-:Y:S05]  /*9200*/  BSYNC B1 ;  /* 0x0000000000017941 */ /* 0x000fea0003800000 */
.L_x_181:
[----:B------:R-:W-:Y:S05]  /*9210*/  BRA `(.L_x_183) ;  /* 0xfffffff000107947 */ /* 0x000fea000383ffff */
.L_x_164:
[----:B0-----:R0:W1:Y:S02]  /*9220*/  SYNCS.PHASECHK.TRANS64.TRYWAIT P1, [R14+URZ+0x20], R7 ;  /* 0x000020070e0075a7 */ /* 0x001064000802017f */
[----:B-1----:R-:W-:Y:S05]  /*9230*/  @!P1 NANOSLEEP.SYNCS 0x989680 ;  /* 0x009896800000995d */ /* 0x002fea0003900000 */
[----:B------:R-:W1:Y:S02]  /*9240*/  @!P1 SYNCS.PHASECHK.TRANS64 P1, [R14+URZ+0x20], R7 ;  /* 0x000020070e0095a7 */ /* 0x000e64000802007f */
[----:B-1----:R-:W-:Y:S05]  /*9250*/  @!P1 BRA `(.L_x_164) ;  /* 0xfffffffc00f09947 */ /* 0x002fea000383ffff */
[----:B------:R-:W-:Y:S05]  /*9260*/  BRA `(.L_x_184) ;  /* 0xfffffff000447947 */ /* 0x000fea000383ffff */
.L_x_173:
[----:B------:R-:W-:Y:S01]  /*9270*/  BSSY B0, `(.L_x_185) ;  /* 0x0000006000007945 */ /* 0x000fe20003800000 */
[----:B------:R-:W-:-:S07]  /*9280*/  IMAD.MOV.U32 R15, RZ, RZ, -0x1 ;  /* 0xffffffffff0f7424 */ /* 0x000fce00078e00ff */
[----:B------:R-:W-:Y:S05]  /*9290*/  WARPSYNC.COLLECTIVE R15, `(.L_x_186) ;  /* 0x000000000f0c7348 */ /* 0x000fea0003c00000 */
[----:B------:R-:W-:Y:S02]  /*92a0*/  ELECT P6, UR62, PT ;  /* 0x00000000003e782f */ /* 0x000fe400038c0000 */
[----:B------:R-:W-:Y:S01]  /*92b0*/  MOV R14, UR62 ;  /* 0x0000003e000e7c02 */ /* 0x000fe20008000f00 */
[----:B------:R-:W-:Y:S10]  /*92c0*/  ENDCOLLECTIVE ;  /* 0x000000000000791b */ /* 0x000ff40003800000 */
.L_x_186:
[----:B------:R-:W-:Y:S05]  /*92d0*/  BSYNC B0 ;  /* 0x0000000000007941 */ /* 0x000fea0003800000 */
.L_x_185:
[----:B------:R-:W-:Y:S05]  /*92e0*/  BRA `(.L_x_187) ;  /* 0xfffffff800cc7947 */ /* 0x000fea000383ffff */
.L_x_177:
[----:B0-----:R0:W1:Y:S02]  /*92f0*/  SYNCS.PHASECHK.TRANS64.TRYWAIT P0, [R7+URZ], R4 ;  /* 0x00000004070075a7 */ /* 0x001064000800017f */
[----:B-1----:R-:W-:Y:S05]  /*9300*/  @!P0 NANOSLEEP.SYNCS 0x989680 ;  /* 0x009896800000895d */ /* 0x002fea0003900000 */
[----:B------:R-:W1:Y:S02]  /*9310*/  @!P0 SYNCS.PHASECHK.TRANS64 P0, [R7+URZ], R4 ;  /* 0x00000004070085a7 */ /* 0x000e64000800007f */
[----:B-1----:R-:W-:Y:S05]  /*9320*/  @!P0 BRA `(.L_x_177) ;  /* 0xfffffffc00f08947 */ /* 0x002fea000383ffff */
[----:B------:R-:W-:Y:S05]  /*9330*/  BRA `(.L_x_188) ;  /* 0xfffffffc000c7947 */ /* 0x000fea000383ffff */
.L_x_178:
[----:B0-----:R0:W1:Y:S02]  /*9340*/  SYNCS.PHASECHK.TRANS64.TRYWAIT P0, [R8+URZ], R5 ;  /* 0x00000005080075a7 */ /* 0x001064000800017f */
[----:B-1----:R-:W-:Y:S05]  /*9350*/  @!P0 NANOSLEEP.SYNCS 0x989680 ;  /* 0x009896800000895d */ /* 0x002fea0003900000 */
[----:B------:R-:W1:Y:S02]  /*9360*/  @!P0 SYNCS.PHASECHK.TRANS64 P0, [R8+URZ], R5 ;  /* 0x00000005080085a7 */ /* 0x000e64000800007f */
[----:B-1----:R-:W-:Y:S05]  /*9370*/  @!P0 BRA `(.L_x_178) ;  /* 0xfffffffc00f08947 */ /* 0x002fea000383ffff */
[----:B------:R-:W-:Y:S05]  /*9380*/  BRA `(.L_x_189) ;  /* 0xfffffffc001c7947 */ /* 0x000fea000383ffff */
.L_x_179:
[----:B-1----:R1:W2:Y:S02]  /*9390*/  SYNCS.PHASECHK.TRANS64.TRYWAIT P0, [R11+URZ], R6 ;  /* 0x000000060b0075a7 */ /* 0x0022a4000800017f */
[----:B--2---:R-:W-:Y:S05]  /*93a0*/  @!P0 NANOSLEEP.SYNCS 0x989680 ;  /* 0x009896800000895d */ /* 0x004fea0003900000 */
[----:B------:R-:W2:Y:S02]  /*93b0*/  @!P0 SYNCS.PHASECHK.TRANS64 P0, [R11+URZ], R6 ;  /* 0x000000060b0085a7 */ /* 0x000ea4000800007f */
[----:B--2---:R-:W-:Y:S05]  /*93c0*/  @!P0 BRA `(.L_x_179) ;  /* 0xfffffffc00f08947 */ /* 0x004fea000383ffff */
[----:B------:R-:W-:Y:S05]  /*93d0*/  BRA `(.L_x_190) ;  /* 0xfffffffc00247947 */ /* 0x000fea000383ffff */
.L_x_191:
[----:B------:R-:W-:-:S00]  /*93e0*/  BRA `(.L_x_191) ;  /* 0xfffffffc00fc7947 */ /* 0x000fc0000383ffff */
[----:B------:R-:W-:-:S00]  /*93f0*/  NOP ;  /* 0x0000000000007918 */ /* 0x000fc00000000000 */
        /* <DEDUP_REMOVED lines=8> */
.L_x_192:


//--------------------- .nv.global.init           --------------------------
	.section	.nv.global.init,"aw",@progbits
.nv.global.init:
	.type		$str$22,@object
	.size		$str$22,($str$23 - $str$22)
$str$22:
        /*0000*/ 	.byte	0x6b, 0x5f, 0x74, 0x69, 0x6c, 0x65, 0x5f, 0x63, 0x6f, 0x75, 0x6e, 0x74, 0x20, 0x3e, 0x3d, 0x20
        /*0010*/ 	.byte	0x31, 0x00
	.type		$str$23,@object
	.size		$str$23,(__unnamed_1 - $str$23)
$str$23:
        /*0012*/ 	.byte	0x2f, 0x74, 0x6d, 0x70, 0x2f, 0x63, 0x75, 0x74, 0x6c, 0x61, 0x73, 0x73, 0x5f, 0x73, 0x77, 0x65
        /*0022*/ 	.byte	0x65, 0x70, 0x5f, 0x73, 0x72, 0x63, 0x2f, 0x69, 0x6e, 0x63, 0x6c, 0x75, 0x64, 0x65, 0x2f, 0x63
        /*0032*/ 	.byte	0x75, 0x74, 0x6c, 0x61, 0x73, 0x73, 0x2f, 0x67, 0x65, 0x6d, 0x6d, 0x2f, 0x63, 0x6f, 0x6c, 0x6c
        /*0042*/ 	.byte	0x65, 0x63, 0x74, 0x69, 0x76, 0x65, 0x2f, 0x73, 0x6d, 0x39, 0x30, 0x5f, 0x6d, 0x6d, 0x61, 0x5f
        /*0052*/ 	.byte	0x74, 0x6d, 0x61, 0x5f, 0x67, 0x6d, 0x6d, 0x61, 0x5f, 0x73, 0x73, 0x5f, 0x77, 0x61, 0x72, 0x70
        /*0062*/ 	.byte	0x73, 0x70, 0x65, 0x63, 0x69, 0x61, 0x6c, 0x69, 0x7a, 0x65, 0x64, 0x2e, 0x68, 0x70, 0x70, 0x00
	.type		__unnamed_1,@object
	.size		__unnamed_1,(.L_0 - __unnamed_1)
__unnamed_1:
        /*0072*/ 	.byte	0x76, 0x6f, 0x69, 0x64, 0x20, 0x63, 0x75, 0x74, 0x6c, 0x61, 0x73, 0x73, 0x3a, 0x3a, 0x67, 0x65
        /* <DEDUP_REMOVED lines=179> */
        /*0bb2*/ 	.byte	0x69, 0x64, 0x65, 0x6e, 0x74, 0x69, 0x74, 0x79, 0x5d, 0x00
.L_0:


//--------------------- .nv.shared._ZN7cutlass13device_kernelINS_4gemm6kernel13GemmUniversalIN4cute5tupleIJiiiiEEENS1_10collective13CollectiveMmaINS1_34MainloopSm90TmaGmmaWarpSpecializedILi4ENS5_IJNS4_1CILi1EEESB_SB_EEENS1_35KernelTmaWarpSpecializedCooperativeEEENS5_IJNSA_ILi256EEENSA_ILi64EEENSA_ILi128EEEEEENS_6half_tENS5_IJlSB_lEEESJ_SK_NS4_8TiledMMAINS4_8MMA_AtomIJNS4_4SM904GMMA25MMA_64x64x16_F32F16F16_SSILNSO_5MajorE0ELSQ_0ELNSO_7ScaleInE1ELSR_1EEEEEENS4_6LayoutINS5_IJNSA_ILi2EEESB_SB_EEENS5_IJSB_NSA_ILi0EEESX_EEEEENS5_IJNS4_10UnderscoreES10_S10_EEEEENS4_13SM90_TMA_LOADENS4_14ComposedLayoutINS4_7SwizzleILi3ELi4ELi3EEENS4_18smem_ptr_flag_bitsILi16EEENSU_INS5_IJNSA_ILi8EEESG_EEENS5_IJSG_SB_EEEEEEEvNS4_8identityES13_S1D_vS1E_EENS_8epilogue10collective6detail29Sm90TmaWarpSpecializedAdapterINS1H_15DefaultEpilogueISJ_SK_SK_NS1G_6thread17LinearCombinationISJ_Li1EffLNS1L_9ScaleType4KindE0ELNS_15FloatRoundStyleE2ESJ_EENS1_15EpilogueDefaultEEEEEvvEEEEvNT_6ParamsE --------------------------
	.section	.nv.shared._ZN7cutlass13device_kernelINS_4gemm6kernel13GemmUniversalIN4cute5tupleIJiiiiEEENS1_10collective13CollectiveMmaINS1_34MainloopSm90TmaGmmaWarpSpecializedILi4ENS5_IJNS4_1CILi1EEESB_SB_EEENS1_35KernelTmaWarpSpecializedCooperativeEEENS5_IJNSA_ILi256EEENSA_ILi64EEENSA_ILi128EEEEEENS_6half_tENS5_IJlSB_lEEESJ_SK_NS4_8TiledMMAINS4_8MMA_AtomIJNS4_4SM904GMMA25MMA_64x64x16_F32F16F16_SSILNSO_5MajorE0ELSQ_0ELNSO_7ScaleInE1ELSR_1EEEEEENS4_6LayoutINS5_IJNSA_ILi2EEESB_SB_EEENS5_IJSB_NSA_ILi0EEESX_EEEEENS5_IJNS4_10UnderscoreES10_S10_EEEEENS4_13SM90_TMA_LOADENS4_14ComposedLayoutINS4_7SwizzleILi3ELi4ELi3EEENS4_18smem_ptr_flag_bitsILi16EEENSU_INS5_IJNSA_ILi8EEESG_EEENS5_IJSG_SB_EEEEEEEvNS4_8identityES13_S1D_vS1E_EENS_8epilogue10collective6detail29Sm90TmaWarpSpecializedAdapterINS1H_15DefaultEpilogueISJ_SK_SK_NS1G_6thread17LinearCombinationISJ_Li1EffLNS1L_9ScaleType4KindE0ELNS_15FloatRoundStyleE2ESJ_EENS1_15EpilogueDefaultEEEEEvvEEEEvNT_6ParamsE,"aw",@nobits
	.sectionflags	@""
	.align	16
	.zero		1024


//--------------------- .nv.shared.reserved.0     --------------------------
	.section	.nv.shared.reserved.0,"aw",@nobits
	.weak		__nv_reservedSMEM_offset_0_alias
	.size		__nv_reservedSMEM_offset_0_alias, 0, 0
	.other		__nv_reservedSMEM_offset_0_alias,@"STO_CUDA_RESERVED_SHARED STV_DEFAULT"
__nv_reservedSMEM_offset_0_alias:
	.zero		0


//--------------------- .nv.global                --------------------------
	.section	.nv.global,"aw",@nobits
.nv.global:
	.type		_ZN40_INTERNAL_44aee325_4_k_cu_fd8a7b07_252514cute1_E,@object
	.size		_ZN40_INTERNAL_44aee325_4_k_cu_fd8a7b07_252514cute1_E,(_ZN40_INTERNAL_44aee325_4_k_cu_fd8a7b07_252514cuda3std3__45__cpo6cbeginE - _ZN40_INTERNAL_44aee325_4_k_cu_fd8a7b07_252514cute1_E)
_ZN40_INTERNAL_44aee325_4_k_cu_fd8a7b07_252514cute1_E:
	.zero		1
	.type		_ZN40_INTERNAL_44aee325_4_k_cu_fd8a7b07_252514cuda3std3__45__cpo6cbeginE,@object
	.size		_ZN40_INTERNAL_44aee325_4_k_cu_fd8a7b07_252514cuda3std3__45__cpo6cbeginE,(_ZN40_INTERNAL_44aee325_4_k_cu_fd8a7b07_252514cuda3std3__48in_placeE - _ZN40_INTERNAL_44aee325_4_k_cu_fd8a7b07_252514cuda3std3__45__cpo6cbeginE)
_ZN40_INTERNAL_44aee325_4_k_cu_fd8a7b07_252514cuda3std3__45__cpo6cbeginE:
	.zero		1
	.type		_ZN40_INTERNAL_44aee325_4_k_cu_fd8a7b07_252514cuda3std3__48in_placeE,@object
	.size		_ZN40_INTERNAL_44aee325_4_k_cu_fd8a7b07_252514cuda3std3__48in_placeE,(_ZN40_INTERNAL_44aee325_4_k_cu_fd8a7b07_252514cuda3std6ranges3__45__cpo9iter_moveE - _ZN40_INTERNAL_44aee325_4_k_cu_fd8a7b07_252514cuda3std3__48in_placeE)
_ZN40_INTERNAL_44aee325_4_k_cu_fd8a7b07_252514cuda3std3__48in_placeE:
	.zero		1
	.type		_ZN40_INTERNAL_44aee325_4_k_cu_fd8a7b07_252514cuda3std6ranges3__45__cpo9iter_moveE,@object
	.size		_ZN40_INTERNAL_44aee325_4_k_cu_fd8a7b07_252514cuda3std6ranges3__45__cpo9iter_moveE,(_ZN40_INTERNAL_44aee325_4_k_cu_fd8a7b07_252514cuda3std3__45__cpo5beginE - _ZN40_INTERNAL_44aee325_4_k_cu_fd8a7b07_252514cuda3std6ranges3__45__cpo9iter_moveE)
_ZN40_INTERNAL_44aee325_4_k_cu_fd8a7b07_252514cuda3std6ranges3__45__cpo9iter_moveE:
	.zero		1
	.type		_ZN40_INTERNAL_44aee325_4_k_cu_fd8a7b07_252514cuda3std3__45__cpo5beginE,@object
	.size		_ZN40_INTERNAL_44aee325_4_k_cu_fd8a7b07_252514cuda3std3__45__cpo5beginE,(_ZN40_INTERNAL_44aee325_4_k_cu_fd8a7b07_252514cuda3std3__442_GLOBAL__N__44aee325_4_k_cu_fd8a7b07_252516ignoreE - _ZN40_INTERNAL_44aee325_4_k_cu_fd8a7b07_252514cuda3std3__45__cpo5beginE)
_ZN40_INTERNAL_44aee325_4_k_cu_fd8a7b07_252514cuda3std3__45__cpo5beginE:
	.zero		1
	.type		_ZN40_INTERNAL_44aee325_4_k_cu_fd8a7b07_252514cuda3std3__442_GLOBAL__N__44aee325_4_k_cu_fd8a7b07_252516ignoreE,@object
	.size		_ZN40_INTERNAL_44aee325_4_k_cu_fd8a7b07_252514cuda3std3__442_GLOBAL__N__44aee325_4_k_cu_fd8a7b07_252516ignoreE,(_ZN40_INTERNAL_44aee325_4_k_cu_fd8a7b07_252514cute7productE - _ZN40_INTERNAL_44aee325_4_k_cu_fd8a7b07_252514cuda3std3__442_GLOBAL__N__44aee325_4_k_cu_fd8a7b07_252516ignoreE)
_ZN40_INTERNAL_44aee325_4_k_cu_fd8a7b07_252514cuda3std3__442_GLOBAL__N__44aee325_4_k_cu_fd8a7b07_252516ignoreE:
	.zero		1
	.type		_ZN40_INTERNAL_44aee325_4_k_cu_fd8a7b07_252514cute7productE,@object
	.size		_ZN40_INTERNAL_44aee325_4_k_cu_fd8a7b07_252514cute7productE,(_ZN40_INTERNAL_44aee325_4_k_cu_fd8a7b07_252514cuda3std3__45__cpo3endE - _ZN40_INTERNAL_44aee325_4_k_cu_fd8a7b07_252514cute7productE)
_ZN40_INTERNAL_44aee325_4_k_cu_fd8a7b07_252514cute7productE:
	.zero		1
	.type		_ZN40_INTERNAL_44aee325_4_k_cu_fd8a7b07_252514cuda3std3__45__cpo3endE,@object
	.size		_ZN40_INTERNAL_44aee325_4_k_cu_fd8a7b07_252514cuda3std3__45__cpo3endE,(_ZN40_INTERNAL_44aee325_4_k_cu_fd8a7b07_252514cuda3std3__419piecewise_constructE - _ZN40_INTERNAL_44aee325_4_k_cu_fd8a7b07_252514cuda3std3__45__cpo3endE)
_ZN40_INTERNAL_44aee325_4_k_cu_fd8a7b07_252514cuda3std3__45__cpo3endE:
	.zero		1
	.type		_ZN40_INTERNAL_44aee325_4_k_cu_fd8a7b07_252514cuda3std3__419piecewise_constructE,@object
	.size		_ZN40_INTERNAL_44aee325_4_k_cu_fd8a7b07_252514cuda3std3__419piecewise_constructE,(_ZN40_INTERNAL_44aee325_4_k_cu_fd8a7b07_252514cuda3std3__45__cpo4cendE - _ZN40_INTERNAL_44aee325_4_k_cu_fd8a7b07_252514cuda3std3__419piecewise_constructE)
_ZN40_INTERNAL_44aee325_4_k_cu_fd8a7b07_252514cuda3std3__419piecewise_constructE:
	.zero		1
	.type		_ZN40_INTERNAL_44aee325_4_k_cu_fd8a7b07_252514cuda3std3__45__cpo4cendE,@object
	.size		_ZN40_INTERNAL_44aee325_4_k_cu_fd8a7b07_252514cuda3std3__45__cpo4cendE,(_ZN40_INTERNAL_44aee325_4_k_cu_fd8a7b07_252514cuda3std6ranges3__45__cpo4swapE - _ZN40_INTERNAL_44aee325_4_k_cu_fd8a7b07_252514cuda3std3__45__cpo4cendE)
_ZN40_INTERNAL_44aee325_4_k_cu_fd8a7b07_252514cuda3std3__45__cpo4cendE:
	.zero		1
	.type		_ZN40_INTERNAL_44aee325_4_k_cu_fd8a7b07_252514cuda3std6ranges3__45__cpo4swapE,@object
	.size		_ZN40_INTERNAL_44aee325_4_k_cu_fd8a7b07_252514cuda3std6ranges3__45__cpo4swapE,(.L_8 - _ZN40_INTERNAL_44aee325_4_k_cu_fd8a7b07_252514cuda3std6ranges3__45__cpo4swapE)
_ZN40_INTERNAL_44aee325_4_k_cu_fd8a7b07_252514cuda3std6ranges3__45__cpo4swapE:
	.zero		1
.L_8:


//--------------------- .nv.constant0._ZN7cutlass13device_kernelINS_4gemm6kernel13GemmUniversalIN4cute5tupleIJiiiiEEENS1_10collective13CollectiveMmaINS1_34MainloopSm90TmaGmmaWarpSpecializedILi4ENS5_IJNS4_1CILi1EEESB_SB_EEENS1_35KernelTmaWarpSpecializedCooperativeEEENS5_IJNSA_ILi256EEENSA_ILi64EEENSA_ILi128EEEEEENS_6half_tENS5_IJlSB_lEEESJ_SK_NS4_8TiledMMAINS4_8MMA_AtomIJNS4_4SM904GMMA25MMA_64x64x16_F32F16F16_SSILNSO_5MajorE0ELSQ_0ELNSO_7ScaleInE1ELSR_1EEEEEENS4_6LayoutINS5_IJNSA_ILi2EEESB_SB_EEENS5_IJSB_NSA_ILi0EEESX_EEEEENS5_IJNS4_10UnderscoreES10_S10_EEEEENS4_13SM90_TMA_LOADENS4_14ComposedLayoutINS4_7SwizzleILi3ELi4ELi3EEENS4_18smem_ptr_flag_bitsILi16EEENSU_INS5_IJNSA_ILi8EEESG_EEENS5_IJSG_SB_EEEEEEEvNS4_8identityES13_S1D_vS1E_EENS_8epilogue10collective6detail29Sm90TmaWarpSpecializedAdapterINS1H_15DefaultEpilogueISJ_SK_SK_NS1G_6thread17LinearCombinationISJ_Li1EffLNS1L_9ScaleType4KindE0ELNS_15FloatRoundStyleE2ESJ_EENS1_15EpilogueDefaultEEEEEvvEEEEvNT_6ParamsE --------------------------
	.section	.nv.constant0._ZN7cutlass13device_kernelINS_4gemm6kernel13GemmUniversalIN4cute5tupleIJiiiiEEENS1_10collective13CollectiveMmaINS1_34MainloopSm90TmaGmmaWarpSpecializedILi4ENS5_IJNS4_1CILi1EEESB_SB_EEENS1_35KernelTmaWarpSpecializedCooperativeEEENS5_IJNSA_ILi256EEENSA_ILi64EEENSA_ILi128EEEEEENS_6half_tENS5_IJlSB_lEEESJ_SK_NS4_8TiledMMAINS4_8MMA_AtomIJNS4_4SM904GMMA25MMA_64x64x16_F32F16F16_SSILNSO_5MajorE0ELSQ_0ELNSO_7ScaleInE1ELSR_1EEEEEENS4_6LayoutINS5_IJNSA_ILi2EEESB_SB_EEENS5_IJSB_NSA_ILi0EEESX_EEEEENS5_IJNS4_10UnderscoreES10_S10_EEEEENS4_13SM90_TMA_LOADENS4_14ComposedLayoutINS4_7SwizzleILi3ELi4ELi3EEENS4_18smem_ptr_flag_bitsILi16EEENSU_INS5_IJNSA_ILi8EEESG_EEENS5_IJSG_SB_EEEEEEEvNS4_8identityES13_S1D_vS1E_EENS_8epilogue10collective6detail29Sm90TmaWarpSpecializedAdapterINS1H_15DefaultEpilogueISJ_SK_SK_NS1G_6thread17LinearCombinationISJ_Li1EffLNS1L_9ScaleType4KindE0ELNS_15FloatRoundStyleE2ESJ_EENS1_15EpilogueDefaultEEEEEvvEEEEvNT_6ParamsE,"a",@progbits
	.sectionflags	@""
	.align	4
.nv.constant0._ZN7cutlass13device_kernelINS_4gemm6kernel13GemmUniversalIN4cute5tupleIJiiiiEEENS1_10collective13CollectiveMmaINS1_34MainloopSm90TmaGmmaWarpSpecializedILi4ENS5_IJNS4_1CILi1EEESB_SB_EEENS1_35KernelTmaWarpSpecializedCooperativeEEENS5_IJNSA_ILi256EEENSA_ILi64EEENSA_ILi128EEEEEENS_6half_tENS5_IJlSB_lEEESJ_SK_NS4_8TiledMMAINS4_8MMA_AtomIJNS4_4SM904GMMA25MMA_64x64x16_F32F16F16_SSILNSO_5MajorE0ELSQ_0ELNSO_7ScaleInE1ELSR_1EEEEEENS4_6LayoutINS5_IJNSA_ILi2EEESB_SB_EEENS5_IJSB_NSA_ILi0EEESX_EEEEENS5_IJNS4_10UnderscoreES10_S10_EEEEENS4_13SM90_TMA_LOADENS4_14ComposedLayoutINS4_7SwizzleILi3ELi4ELi3EEENS4_18smem_ptr_flag_bitsILi16EEENSU_INS5_IJNSA_ILi8EEESG_EEENS5_IJSG_SB_EEEEEEEvNS4_8identityES13_S1D_vS1E_EENS_8epilogue10collective6detail29Sm90TmaWarpSpecializedAdapterINS1H_15DefaultEpilogueISJ_SK_SK_NS1G_6thread17LinearCombinationISJ_Li1EffLNS1L_9ScaleType4KindE0ELNS_15FloatRoundStyleE2ESJ_EENS1_15EpilogueDefaultEEEEEvvEEEEvNT_6ParamsE:
	.zero		1664


//--------------------- SYMBOLS --------------------------

	.type		.nv.reservedSmem.offset0,@object
	.size		.nv.reservedSmem.offset0,0x4
	.type		__assertfail,@function
